	.target	sm_90a

	.elftype	@"ET_EXEC"


//--------------------- .note.nv.tkinfo           --------------------------
	.section	.note.nv.tkinfo,"",@"SHT_NOTE"
	.sectionflags	@"SHF_NOTE_NV_TKINFO"
	.tkinfo
        /*0018*/ 	.word	0x00000002
        /*0030*/ 	.string	""
        /*0030*/ 	.string	"ptxas"
        /*0030*/ 	.string	"Cuda compilation tools, release 13.0, V13.0.88"
        /*0030*/ 	.string	"Build cuda_13.0.r13.0/compiler.36424714_0"
        /*0030*/ 	.string	"-arch sm_90a -m 64 "



//--------------------- .note.nv.cuinfo           --------------------------
	.section	.note.nv.cuinfo,"",@"SHT_NOTE"
	.sectionflags	@"SHF_NOTE_NV_CUINFO"
        /*0018*/ 	.short	0x0002
        /*001a*/ 	.short	0x005a
        /*001c*/ 	.short	0x0082
	.zero		2


//--------------------- .nv.info                  --------------------------
	.section	.nv.info,"",@"SHT_CUDA_INFO"
	.align	4


	//----- nvinfo : EIATTR_REGCOUNT
	.align		4
        /*0000*/ 	.byte	0x04, 0x2f
        /*0002*/ 	.short	(.L_12 - .L_11)
	.align		4
.L_11:
        /*0004*/ 	.word	index@(_ZN7cutlass13device_kernelINS_4conv6kernel13ConvUniversalINS1_16ConvProblemShapeILNS1_8OperatorE1ELi2EEENS1_10collective14CollectiveConvINS1_46MainloopSm90TmaGmmaWarpSpecializedImplicitGemmILS5_1ELi9ELi2EN4cute5tupleIJNSA_1CILi1EEESD_SD_EEENS1_36KernelImplicitTmaWarpSpecializedSm90ELi1EEENSB_IJNSC_ILi128EEENSC_ILi64EEENSB_IJSI_EEEEEENS_6half_tESL_NSA_8TiledMMAINSA_8MMA_AtomIJNSA_4SM904GMMA25MMA_64x64x16_F32F16F16_SSILNSP_5MajorE0ELSR_1ELNSP_7ScaleInE1ELSS_1EEEEEENSA_6LayoutISE_NSB_IJNSC_ILi0EEESW_SW_EEEEENSB_IJNSA_10UnderscoreESZ_SZ_EEEEENS7_6detail26Sm90ImplicitGemmTileTraitsINSA_20SM90_TMA_LOAD_IM2COLENSA_14ComposedLayoutINSA_7SwizzleILi3ELi4ELi3EEENSA_18smem_ptr_flag_bitsILi16EEENSV_INSB_IJNSB_IJNSC_ILi8EEENSC_ILi16EEEEEENSB_IJSI_SD_EEENSB_IJSD_NSC_ILi9EEEEEEEEENSB_IJNSB_IJSI_NSC_ILi512EEEEEENSB_IJSD_SW_EEENSB_IJSW_NSC_ILi8192EEEEEEEEEEEEEvEENS13_INSA_13SM90_TMA_LOADENS15_IS17_S19_NSV_INSB_IJS1D_NSB_IJS1A_S1A_EEES1F_EEENSB_IJS1J_S1I_NSB_IJSW_NSC_ILi4096EEEEEEEEEEEEEvEEEENS_8epilogue10collective6detail29Sm90TmaWarpSpecializedAdapterINS21_15DefaultEpilogueISL_NSB_IJNSB_IJlllEEESD_SW_EEES26_NS20_6thread17LinearCombinationISL_Li1EffLNS27_9ScaleType4KindE0ELNS_15FloatRoundStyleE2ESL_EENS_4gemm15EpilogueDefaultEEEEEvvEEEEvNT_6ParamsE)
        /*0008*/ 	.word	0x0000005a


	//----- nvinfo : EIATTR_FRAME_SIZE
	.align		4
.L_12:
        /*000c*/ 	.byte	0x04, 0x11
        /*000e*/ 	.short	(.L_14 - .L_13)
	.align		4
.L_13:
        /*0010*/ 	.word	index@(_ZN7cutlass13device_kernelINS_4conv6kernel13ConvUniversalINS1_16ConvProblemShapeILNS1_8OperatorE1ELi2EEENS1_10collective14CollectiveConvINS1_46MainloopSm90TmaGmmaWarpSpecializedImplicitGemmILS5_1ELi9ELi2EN4cute5tupleIJNSA_1CILi1EEESD_SD_EEENS1_36KernelImplicitTmaWarpSpecializedSm90ELi1EEENSB_IJNSC_ILi128EEENSC_ILi64EEENSB_IJSI_EEEEEENS_6half_tESL_NSA_8TiledMMAINSA_8MMA_AtomIJNSA_4SM904GMMA25MMA_64x64x16_F32F16F16_SSILNSP_5MajorE0ELSR_1ELNSP_7ScaleInE1ELSS_1EEEEEENSA_6LayoutISE_NSB_IJNSC_ILi0EEESW_SW_EEEEENSB_IJNSA_10UnderscoreESZ_SZ_EEEEENS7_6detail26Sm90ImplicitGemmTileTraitsINSA_20SM90_TMA_LOAD_IM2COLENSA_14ComposedLayoutINSA_7SwizzleILi3ELi4ELi3EEENSA_18smem_ptr_flag_bitsILi16EEENSV_INSB_IJNSB_IJNSC_ILi8EEENSC_ILi16EEEEEENSB_IJSI_SD_EEENSB_IJSD_NSC_ILi9EEEEEEEEENSB_IJNSB_IJSI_NSC_ILi512EEEEEENSB_IJSD_SW_EEENSB_IJSW_NSC_ILi8192EEEEEEEEEEEEEvEENS13_INSA_13SM90_TMA_LOADENS15_IS17_S19_NSV_INSB_IJS1D_NSB_IJS1A_S1A_EEES1F_EEENSB_IJS1J_S1I_NSB_IJSW_NSC_ILi4096EEEEEEEEEEEEEvEEEENS_8epilogue10collective6detail29Sm90TmaWarpSpecializedAdapterINS21_15DefaultEpilogueISL_NSB_IJNSB_IJlllEEESD_SW_EEES26_NS20_6thread17LinearCombinationISL_Li1EffLNS27_9ScaleType4KindE0ELNS_15FloatRoundStyleE2ESL_EENS_4gemm15EpilogueDefaultEEEEEvvEEEEvNT_6ParamsE)
        /*0014*/ 	.word	0x00000000


	//----- nvinfo : EIATTR_MIN_STACK_SIZE
	.align		4
.L_14:
        /*0018*/ 	.byte	0x04, 0x12
        /*001a*/ 	.short	(.L_16 - .L_15)
	.align		4
.L_15:
        /*001c*/ 	.word	index@(_ZN7cutlass13device_kernelINS_4conv6kernel13ConvUniversalINS1_16ConvProblemShapeILNS1_8OperatorE1ELi2EEENS1_10collective14CollectiveConvINS1_46MainloopSm90TmaGmmaWarpSpecializedImplicitGemmILS5_1ELi9ELi2EN4cute5tupleIJNSA_1CILi1EEESD_SD_EEENS1_36KernelImplicitTmaWarpSpecializedSm90ELi1EEENSB_IJNSC_ILi128EEENSC_ILi64EEENSB_IJSI_EEEEEENS_6half_tESL_NSA_8TiledMMAINSA_8MMA_AtomIJNSA_4SM904GMMA25MMA_64x64x16_F32F16F16_SSILNSP_5MajorE0ELSR_1ELNSP_7ScaleInE1ELSS_1EEEEEENSA_6LayoutISE_NSB_IJNSC_ILi0EEESW_SW_EEEEENSB_IJNSA_10UnderscoreESZ_SZ_EEEEENS7_6detail26Sm90ImplicitGemmTileTraitsINSA_20SM90_TMA_LOAD_IM2COLENSA_14ComposedLayoutINSA_7SwizzleILi3ELi4ELi3EEENSA_18smem_ptr_flag_bitsILi16EEENSV_INSB_IJNSB_IJNSC_ILi8EEENSC_ILi16EEEEEENSB_IJSI_SD_EEENSB_IJSD_NSC_ILi9EEEEEEEEENSB_IJNSB_IJSI_NSC_ILi512EEEEEENSB_IJSD_SW_EEENSB_IJSW_NSC_ILi8192EEEEEEEEEEEEEvEENS13_INSA_13SM90_TMA_LOADENS15_IS17_S19_NSV_INSB_IJS1D_NSB_IJS1A_S1A_EEES1F_EEENSB_IJS1J_S1I_NSB_IJSW_NSC_ILi4096EEEEEEEEEEEEEvEEEENS_8epilogue10collective6detail29Sm90TmaWarpSpecializedAdapterINS21_15DefaultEpilogueISL_NSB_IJNSB_IJlllEEESD_SW_EEES26_NS20_6thread17LinearCombinationISL_Li1EffLNS27_9ScaleType4KindE0ELNS_15FloatRoundStyleE2ESL_EENS_4gemm15EpilogueDefaultEEEEEvvEEEEvNT_6ParamsE)
        /*0020*/ 	.word	0x00000000
.L_16:


//--------------------- .nv.compat                --------------------------
	.section	.nv.compat,"",@"SHT_CUDA_COMPAT_INFO"
	.align	4
        /*0000*/ 	.byte	0x02, 0x09, 0x01, 0x00, 0x02, 0x02, 0x04, 0x00, 0x02, 0x05, 0x05, 0x00, 0x03, 0x07, 0x01, 0x01
        /*0010*/ 	.byte	0x02, 0x03, 0x01, 0x00, 0x02, 0x06, 0x01, 0x00, 0x04, 0x0b, 0x08, 0x00, 0x00, 0x00, 0x00, 0x00
        /*0020*/ 	.byte	0x00, 0x00, 0x00, 0x00


//--------------------- .nv.info._ZN7cutlass13device_kernelINS_4conv6kernel13ConvUniversalINS1_16ConvProblemShapeILNS1_8OperatorE1ELi2EEENS1_10collective14CollectiveConvINS1_46MainloopSm90TmaGmmaWarpSpecializedImplicitGemmILS5_1ELi9ELi2EN4cute5tupleIJNSA_1CILi1EEESD_SD_EEENS1_36KernelImplicitTmaWarpSpecializedSm90ELi1EEENSB_IJNSC_ILi128EEENSC_ILi64EEENSB_IJSI_EEEEEENS_6half_tESL_NSA_8TiledMMAINSA_8MMA_AtomIJNSA_4SM904GMMA25MMA_64x64x16_F32F16F16_SSILNSP_5MajorE0ELSR_1ELNSP_7ScaleInE1ELSS_1EEEEEENSA_6LayoutISE_NSB_IJNSC_ILi0EEESW_SW_EEEEENSB_IJNSA_10UnderscoreESZ_SZ_EEEEENS7_6detail26Sm90ImplicitGemmTileTraitsINSA_20SM90_TMA_LOAD_IM2COLENSA_14ComposedLayoutINSA_7SwizzleILi3ELi4ELi3EEENSA_18smem_ptr_flag_bitsILi16EEENSV_INSB_IJNSB_IJNSC_ILi8EEENSC_ILi16EEEEEENSB_IJSI_SD_EEENSB_IJSD_NSC_ILi9EEEEEEEEENSB_IJNSB_IJSI_NSC_ILi512EEEEEENSB_IJSD_SW_EEENSB_IJSW_NSC_ILi8192EEEEEEEEEEEEEvEENS13_INSA_13SM90_TMA_LOADENS15_IS17_S19_NSV_INSB_IJS1D_NSB_IJS1A_S1A_EEES1F_EEENSB_IJS1J_S1I_NSB_IJSW_NSC_ILi4096EEEEEEEEEEEEEvEEEENS_8epilogue10collective6detail29Sm90TmaWarpSpecializedAdapterINS21_15DefaultEpilogueISL_NSB_IJNSB_IJlllEEESD_SW_EEES26_NS20_6thread17LinearCombinationISL_Li1EffLNS27_9ScaleType4KindE0ELNS_15FloatRoundStyleE2ESL_EENS_4gemm15EpilogueDefaultEEEEEvvEEEEvNT_6ParamsE --------------------------
	.section	.nv.info._ZN7cutlass13device_kernelINS_4conv6kernel13ConvUniversalINS1_16ConvProblemShapeILNS1_8OperatorE1ELi2EEENS1_10collective14CollectiveConvINS1_46MainloopSm90TmaGmmaWarpSpecializedImplicitGemmILS5_1ELi9ELi2EN4cute5tupleIJNSA_1CILi1EEESD_SD_EEENS1_36KernelImplicitTmaWarpSpecializedSm90ELi1EEENSB_IJNSC_ILi128EEENSC_ILi64EEENSB_IJSI_EEEEEENS_6half_tESL_NSA_8TiledMMAINSA_8MMA_AtomIJNSA_4SM904GMMA25MMA_64x64x16_F32F16F16_SSILNSP_5MajorE0ELSR_1ELNSP_7ScaleInE1ELSS_1EEEEEENSA_6LayoutISE_NSB_IJNSC_ILi0EEESW_SW_EEEEENSB_IJNSA_10UnderscoreESZ_SZ_EEEEENS7_6detail26Sm90ImplicitGemmTileTraitsINSA_20SM90_TMA_LOAD_IM2COLENSA_14ComposedLayoutINSA_7SwizzleILi3ELi4ELi3EEENSA_18smem_ptr_flag_bitsILi16EEENSV_INSB_IJNSB_IJNSC_ILi8EEENSC_ILi16EEEEEENSB_IJSI_SD_EEENSB_IJSD_NSC_ILi9EEEEEEEEENSB_IJNSB_IJSI_NSC_ILi512EEEEEENSB_IJSD_SW_EEENSB_IJSW_NSC_ILi8192EEEEEEEEEEEEEvEENS13_INSA_13SM90_TMA_LOADENS15_IS17_S19_NSV_INSB_IJS1D_NSB_IJS1A_S1A_EEES1F_EEENSB_IJS1J_S1I_NSB_IJSW_NSC_ILi4096EEEEEEEEEEEEEvEEEENS_8epilogue10collective6detail29Sm90TmaWarpSpecializedAdapterINS21_15DefaultEpilogueISL_NSB_IJNSB_IJlllEEESD_SW_EEES26_NS20_6thread17LinearCombinationISL_Li1EffLNS27_9ScaleType4KindE0ELNS_15FloatRoundStyleE2ESL_EENS_4gemm15EpilogueDefaultEEEEEvvEEEEvNT_6ParamsE,"",@"SHT_CUDA_INFO"
	.sectionflags	@""
	.align	4


	//----- nvinfo : EIATTR_CUDA_API_VERSION
	.align		4
        /*0000*/ 	.byte	0x04, 0x37
        /*0002*/ 	.short	(.L_18 - .L_17)
.L_17:
        /*0004*/ 	.word	0x00000082


	//----- nvinfo : EIATTR_KPARAM_INFO
	.align		4
.L_18:
        /*0008*/ 	.byte	0x04, 0x17
        /*000a*/ 	.short	(.L_20 - .L_19)
.L_19:
        /*000c*/ 	.word	0x00000000
        /*0010*/ 	.short	0x0000
        /*0012*/ 	.short	0x0070
        /*0014*/ 	.byte	0x00, 0xf0, 0x01, 0x0e


	//----- nvinfo : EIATTR_SPARSE_MMA_MASK
	.align		4
.L_20:
        /*0018*/ 	.byte	0x03, 0x50
        /*001a*/ 	.short	0x0000


	//----- nvinfo : EIATTR_MAXREG_COUNT
	.align		4
        /*001c*/ 	.byte	0x03, 0x1b
        /*001e*/ 	.short	0x00ff


	//----- nvinfo : EIATTR_NUM_BARRIERS
	.align		4
        /*0020*/ 	.byte	0x02, 0x4c
        /*0022*/ 	.byte	0x01
	.zero		1


	//----- nvinfo : EIATTR_MERCURY_ISA_VERSION
	.align		4
        /*0024*/ 	.byte	0x03, 0x5f
        /*0026*/ 	.short	0x0101


	//----- nvinfo : EIATTR_COOP_GROUP_MASK_REGIDS
	.align		4
        /*0028*/ 	.byte	0x04, 0x29
        /*002a*/ 	.short	(.L_22 - .L_21)


	//   ....[0]....
.L_21:
        /*002c*/ 	.word	0xffffffff


	//   ....[1]....
        /*0030*/ 	.word	0xffffffff


	//   ....[2]....
        /*0034*/ 	.word	0xffffffff


	//----- nvinfo : EIATTR_COOP_GROUP_INSTR_OFFSETS
	.align		4
.L_22:
        /*0038*/ 	.byte	0x04, 0x28
        /*003a*/ 	.short	(.L_24 - .L_23)


	//   ....[0]....
.L_23:
        /*003c*/ 	.word	0x00000060


	//   ....[1]....
        /*0040*/ 	.word	0x00000070


	//   ....[2]....
        /*0044*/ 	.word	0x00000130


	//----- nvinfo : EIATTR_MBARRIER_INSTR_OFFSETS
	.align		4
.L_24:
        /*0048*/ 	.byte	0x04, 0x39
        /*004a*/ 	.short	(.L_26 - .L_25)


	//   ....[0]....
.L_25:
        /*004c*/ 	.word	0x00000270
        /*0050*/ 	.word	0x000000ff
        /*0054*/ 	.word	0x00036000
        /*0058*/ 	.short	0x0100
        /*005a*/ 	.byte	0x08
	.zero		1


	//   ....[1]....
        /*005c*/ 	.word	0x00000280
        /*0060*/ 	.word	0x000000ff
        /*0064*/ 	.word	0x00036048
        /*0068*/ 	.short	0x0100
        /*006a*/ 	.byte	0x08
	.zero		1


	//   ....[2]....
        /*006c*/ 	.word	0x00000290
        /*0070*/ 	.word	0x000000ff
        /*0074*/ 	.word	0x00036008
        /*0078*/ 	.short	0x0100
        /*007a*/ 	.byte	0x08
	.zero		1


	//   ....[3]....
        /*007c*/ 	.word	0x000002a0
        /*0080*/ 	.word	0x000000ff
        /*0084*/ 	.word	0x00036050
        /*0088*/ 	.short	0x0100
        /*008a*/ 	.byte	0x08
	.zero		1


	//   ....[4]....
        /*008c*/ 	.word	0x000002b0
        /*0090*/ 	.word	0x000000ff
        /*0094*/ 	.word	0x00036010
        /*0098*/ 	.short	0x0100
        /*009a*/ 	.byte	0x08
	.zero		1


	//   ....[5]....
        /*009c*/ 	.word	0x000002c0
        /*00a0*/ 	.word	0x000000ff
        /*00a4*/ 	.word	0x00036058
        /*00a8*/ 	.short	0x0100
        /*00aa*/ 	.byte	0x08
	.zero		1


	//   ....[6]....
        /*00ac*/ 	.word	0x000002d0
        /*00b0*/ 	.word	0x000000ff
        /*00b4*/ 	.word	0x00036018
        /*00b8*/ 	.short	0x0100
        /*00ba*/ 	.byte	0x08
	.zero		1


	//   ....[7]....
        /*00bc*/ 	.word	0x000002e0
        /*00c0*/ 	.word	0x000000ff
        /*00c4*/ 	.word	0x00036060
        /*00c8*/ 	.short	0x0100
        /*00ca*/ 	.byte	0x08
	.zero		1


	//   ....[8]....
        /*00cc*/ 	.word	0x000002f0
        /*00d0*/ 	.word	0x000000ff
        /*00d4*/ 	.word	0x00036020
        /*00d8*/ 	.short	0x0100
        /*00da*/ 	.byte	0x08
	.zero		1


	//   ....[9]....
        /*00dc*/ 	.word	0x00000300
        /*00e0*/ 	.word	0x000000ff
        /*00e4*/ 	.word	0x00036068
        /*00e8*/ 	.short	0x0100
        /*00ea*/ 	.byte	0x08
	.zero		1


	//   ....[10]....
        /*00ec*/ 	.word	0x00000310
        /*00f0*/ 	.word	0x000000ff
        /*00f4*/ 	.word	0x00036028
        /*00f8*/ 	.short	0x0100
        /*00fa*/ 	.byte	0x08
	.zero		1


	//   ....[11]....
        /*00fc*/ 	.word	0x00000320
        /*0100*/ 	.word	0x000000ff
        /*0104*/ 	.word	0x00036070
        /*0108*/ 	.short	0x0100
        /*010a*/ 	.byte	0x08
	.zero		1


	//   ....[12]....
        /*010c*/ 	.word	0x00000330
        /*0110*/ 	.word	0x000000ff
        /*0114*/ 	.word	0x00036030
        /*0118*/ 	.short	0x0100
        /*011a*/ 	.byte	0x08
	.zero		1


	//   ....[13]....
        /*011c*/ 	.word	0x00000340
        /*0120*/ 	.word	0x000000ff
        /*0124*/ 	.word	0x00036078
        /*0128*/ 	.short	0x0100
        /*012a*/ 	.byte	0x08
	.zero		1


	//   ....[14]....
        /*012c*/ 	.word	0x00000350
        /*0130*/ 	.word	0x000000ff
        /*0134*/ 	.word	0x00036038
        /*0138*/ 	.short	0x0100
        /*013a*/ 	.byte	0x08
	.zero		1


	//   ....[15]....
        /*013c*/ 	.word	0x00000360
        /*0140*/ 	.word	0x000000ff
        /*0144*/ 	.word	0x00036080
        /*0148*/ 	.short	0x0100
        /*014a*/ 	.byte	0x08
	.zero		1


	//   ....[16]....
        /*014c*/ 	.word	0x00000370
        /*0150*/ 	.word	0x000000ff
        /*0154*/ 	.word	0x00036040
        /*0158*/ 	.short	0x0100
        /*015a*/ 	.byte	0x08
	.zero		1


	//   ....[17]....
        /*015c*/ 	.word	0x00000380
        /*0160*/ 	.word	0x000000ff
        /*0164*/ 	.word	0x00036088
        /*0168*/ 	.short	0x0100
        /*016a*/ 	.byte	0x08
	.zero		1


	//   ....[18]....
        /*016c*/ 	.word	0x00000a30
        /*0170*/ 	.word	0x00000005
        /*0174*/ 	.word	0x00036000
        /*0178*/ 	.short	0x010a
        /*017a*/ 	.byte	0x3f
	.zero		1


	//   ....[19]....
        /*017c*/ 	.word	0x00000eb0
        /*0180*/ 	.word	0x00000006
        /*0184*/ 	.word	0x00036000
        /*0188*/ 	.short	0x010a
        /*018a*/ 	.byte	0x3f
	.zero		1


	//   ....[20]....
        /*018c*/ 	.word	0x000011d0
        /*0190*/ 	.word	0x000000ff
        /*0194*/ 	.word	0x00000000
        /*0198*/ 	.short	0x0101
        /*019a*/ 	.byte	0x08
	.zero		1


	//   ....[21]....
        /*019c*/ 	.word	0x000013c0
        /*01a0*/ 	.word	0x00000003
        /*01a4*/ 	.word	0x00000000
        /*01a8*/ 	.short	0x0101
        /*01aa*/ 	.byte	0x3f
	.zero		1


	//   ....[22]....
        /*01ac*/ 	.word	0x000061c0
        /*01b0*/ 	.word	0x0000000c
        /*01b4*/ 	.word	0x00036048
        /*01b8*/ 	.short	0x010a
        /*01ba*/ 	.byte	0x3f
	.zero		1


	//   ....[23]....
        /*01bc*/ 	.word	0x00006870
        /*01c0*/ 	.word	0x00000004
        /*01c4*/ 	.word	0x00000000
        /*01c8*/ 	.short	0x010a
        /*01ca*/ 	.byte	0x3f
	.zero		1


	//   ....[24]....
        /*01cc*/ 	.word	0x00006920
        /*01d0*/ 	.word	0x00000000
        /*01d4*/ 	.word	0x00000000
        /*01d8*/ 	.short	0x010a
        /*01da*/ 	.byte	0x3f
	.zero		1


	//   ....[25]....
        /*01dc*/ 	.word	0x000069d0
        /*01e0*/ 	.word	0x00000000
        /*01e4*/ 	.word	0x00000000
        /*01e8*/ 	.short	0x010a
        /*01ea*/ 	.byte	0x3f
	.zero		1


	//   ....[26]....
        /*01ec*/ 	.word	0x00006a80
        /*01f0*/ 	.word	0x00000000
        /*01f4*/ 	.word	0x00000000
        /*01f8*/ 	.short	0x010a
        /*01fa*/ 	.byte	0x3f
	.zero		1


	//   ....[27]....
        /*01fc*/ 	.word	0x00006b30
        /*0200*/ 	.word	0x00000000
        /*0204*/ 	.word	0x00000000
        /*0208*/ 	.short	0x010a
        /*020a*/ 	.byte	0x3f
	.zero		1


	//   ....[28]....
        /*020c*/ 	.word	0x00006be0
        /*0210*/ 	.word	0x00000000
        /*0214*/ 	.word	0x00000000
        /*0218*/ 	.short	0x010a
        /*021a*/ 	.byte	0x3f
	.zero		1


	//   ....[29]....
        /*021c*/ 	.word	0x00006c90
        /*0220*/ 	.word	0x00000000
        /*0224*/ 	.word	0x00000000
        /*0228*/ 	.short	0x010a
        /*022a*/ 	.byte	0x3f
	.zero		1


	//   ....[30]....
        /*022c*/ 	.word	0x00006d40
        /*0230*/ 	.word	0x00000000
        /*0234*/ 	.word	0x00000000
        /*0238*/ 	.short	0x010a
        /*023a*/ 	.byte	0x3f
	.zero		1


	//   ....[31]....
        /*023c*/ 	.word	0x00006df0
        /*0240*/ 	.word	0x00000003
        /*0244*/ 	.word	0x00000000
        /*0248*/ 	.short	0x010a
        /*024a*/ 	.byte	0x3f
	.zero		1


	//----- nvinfo : EIATTR_NUM_MBARRIERS
	.align		4
.L_26:
        /*024c*/ 	.byte	0x03, 0x38
        /*024e*/ 	.short	0x0012


	//----- nvinfo : EIATTR_EXIT_INSTR_OFFSETS
	.align		4
        /*0250*/ 	.byte	0x04, 0x1c
        /*0252*/ 	.short	(.L_28 - .L_27)


	//   ....[0]....
.L_27:
        /*0254*/ 	.word	0x00000760


	//   ....[1]....
        /*0258*/ 	.word	0x00001510


	//   ....[2]....
        /*025c*/ 	.word	0x000048e0


	//   ....[3]....
        /*0260*/ 	.word	0x00004910


	//   ....[4]....
        /*0264*/ 	.word	0x00005f70


	//   ....[5]....
        /*0268*/ 	.word	0x00005fa0


	//   ....[6]....
        /*026c*/ 	.word	0x00005fc0


	//   ....[7]....
        /*0270*/ 	.word	0x00006760


	//   ....[8]....
        /*0274*/ 	.word	0x00006e20


	//----- nvinfo : EIATTR_MAX_THREADS
	.align		4
.L_28:
        /*0278*/ 	.byte	0x04, 0x05
        /*027a*/ 	.short	(.L_30 - .L_29)
.L_29:
        /*027c*/ 	.word	0x00000100
        /*0280*/ 	.word	0x00000001
        /*0284*/ 	.word	0x00000001


	//----- nvinfo : EIATTR_CRS_STACK_SIZE
	.align		4
.L_30:
        /*0288*/ 	.byte	0x04, 0x1e
        /*028a*/ 	.short	(.L_32 - .L_31)
.L_31:
        /*028c*/ 	.word	0x00000000


	//----- nvinfo : EIATTR_CBANK_PARAM_SIZE
	.align		4
.L_32:
        /*0290*/ 	.byte	0x03, 0x19
        /*0292*/ 	.short	0x03f0


	//----- nvinfo : EIATTR_PARAM_CBANK
	.align		4
        /*0294*/ 	.byte	0x04, 0x0a
        /*0296*/ 	.short	(.L_34 - .L_33)
	.align		4
.L_33:
        /*0298*/ 	.word	index@(.nv.constant0._ZN7cutlass13device_kernelINS_4conv6kernel13ConvUniversalINS1_16ConvProblemShapeILNS1_8OperatorE1ELi2EEENS1_10collective14CollectiveConvINS1_46MainloopSm90TmaGmmaWarpSpecializedImplicitGemmILS5_1ELi9ELi2EN4cute5tupleIJNSA_1CILi1EEESD_SD_EEENS1_36KernelImplicitTmaWarpSpecializedSm90ELi1EEENSB_IJNSC_ILi128EEENSC_ILi64EEENSB_IJSI_EEEEEENS_6half_tESL_NSA_8TiledMMAINSA_8MMA_AtomIJNSA_4SM904GMMA25MMA_64x64x16_F32F16F16_SSILNSP_5MajorE0ELSR_1ELNSP_7ScaleInE1ELSS_1EEEEEENSA_6LayoutISE_NSB_IJNSC_ILi0EEESW_SW_EEEEENSB_IJNSA_10UnderscoreESZ_SZ_EEEEENS7_6detail26Sm90ImplicitGemmTileTraitsINSA_20SM90_TMA_LOAD_IM2COLENSA_14ComposedLayoutINSA_7SwizzleILi3ELi4ELi3EEENSA_18smem_ptr_flag_bitsILi16EEENSV_INSB_IJNSB_IJNSC_ILi8EEENSC_ILi16EEEEEENSB_IJSI_SD_EEENSB_IJSD_NSC_ILi9EEEEEEEEENSB_IJNSB_IJSI_NSC_ILi512EEEEEENSB_IJSD_SW_EEENSB_IJSW_NSC_ILi8192EEEEEEEEEEEEEvEENS13_INSA_13SM90_TMA_LOADENS15_IS17_S19_NSV_INSB_IJS1D_NSB_IJS1A_S1A_EEES1F_EEENSB_IJS1J_S1I_NSB_IJSW_NSC_ILi4096EEEEEEEEEEEEEvEEEENS_8epilogue10collective6detail29Sm90TmaWarpSpecializedAdapterINS21_15DefaultEpilogueISL_NSB_IJNSB_IJlllEEESD_SW_EEES26_NS20_6thread17LinearCombinationISL_Li1EffLNS27_9ScaleType4KindE0ELNS_15FloatRoundStyleE2ESL_EENS_4gemm15EpilogueDefaultEEEEEvvEEEEvNT_6ParamsE)
        /*029c*/ 	.short	0x0210
        /*029e*/ 	.short	0x03f0


	//----- nvinfo : EIATTR_SW_WAR
	.align		4
.L_34:
        /*02a0*/ 	.byte	0x04, 0x36
        /*02a2*/ 	.short	(.L_36 - .L_35)
.L_35:
        /*02a4*/ 	.word	0x00000008
.L_36:


//--------------------- .nv.callgraph             --------------------------
	.section	.nv.callgraph,"",@"SHT_CUDA_CALLGRAPH"
	.align	4
	.sectionentsize	8
	.align		4
        /*0000*/ 	.word	0x00000000
	.align		4
        /*0004*/ 	.word	0xffffffff
	.align		4
        /*0008*/ 	.word	0x00000000
	.align		4
        /*000c*/ 	.word	0xfffffffe
	.align		4
        /*0010*/ 	.word	0x00000000
	.align		4
        /*0014*/ 	.word	0xfffffffd
	.align		4
        /*0018*/ 	.word	0x00000000
	.align		4
        /*001c*/ 	.word	0xfffffffc


//--------------------- .nv.constant4             --------------------------
	.section	.nv.constant4,"a",@progbits
	.align	8
	.align		8
.nv.constant4:
        /*0000*/ 	.dword	_ZN39_INTERNAL_880dab89_4_k_cu_f6bfaaa0_27104cuda3std3__45__cpo5beginE
	.align		8
        /*0008*/ 	.dword	_ZN39_INTERNAL_880dab89_4_k_cu_f6bfaaa0_27104cuda3std3__45__cpo3endE
	.align		8
        /*0010*/ 	.dword	_ZN39_INTERNAL_880dab89_4_k_cu_f6bfaaa0_27104cuda3std3__45__cpo6cbeginE
	.align		8
        /*0018*/ 	.dword	_ZN39_INTERNAL_880dab89_4_k_cu_f6bfaaa0_27104cuda3std3__45__cpo4cendE
	.align		8
        /*0020*/ 	.dword	_ZN39_INTERNAL_880dab89_4_k_cu_f6bfaaa0_27104cuda3std3__441_GLOBAL__N__880dab89_4_k_cu_f6bfaaa0_27106ignoreE
	.align		8
        /*0028*/ 	.dword	_ZN39_INTERNAL_880dab89_4_k_cu_f6bfaaa0_27104cuda3std3__419piecewise_constructE
	.align		8
        /*0030*/ 	.dword	_ZN39_INTERNAL_880dab89_4_k_cu_f6bfaaa0_27104cuda3std3__48in_placeE
	.align		8
        /*0038*/ 	.dword	_ZN39_INTERNAL_880dab89_4_k_cu_f6bfaaa0_27104cuda3std6ranges3__45__cpo4swapE
	.align		8
        /*0040*/ 	.dword	_ZN39_INTERNAL_880dab89_4_k_cu_f6bfaaa0_27104cuda3std6ranges3__45__cpo9iter_moveE
	.align		8
        /*0048*/ 	.dword	_ZN39_INTERNAL_880dab89_4_k_cu_f6bfaaa0_27104cute7productE
	.align		8
        /*0050*/ 	.dword	_ZN39_INTERNAL_880dab89_4_k_cu_f6bfaaa0_27104cute1_E


//--------------------- .text._ZN7cutlass13device_kernelINS_4conv6kernel13ConvUniversalINS1_16ConvProblemShapeILNS1_8OperatorE1ELi2EEENS1_10collective14CollectiveConvINS1_46MainloopSm90TmaGmmaWarpSpecializedImplicitGemmILS5_1ELi9ELi2EN4cute5tupleIJNSA_1CILi1EEESD_SD_EEENS1_36KernelImplicitTmaWarpSpecializedSm90ELi1EEENSB_IJNSC_ILi128EEENSC_ILi64EEENSB_IJSI_EEEEEENS_6half_tESL_NSA_8TiledMMAINSA_8MMA_AtomIJNSA_4SM904GMMA25MMA_64x64x16_F32F16F16_SSILNSP_5MajorE0ELSR_1ELNSP_7ScaleInE1ELSS_1EEEEEENSA_6LayoutISE_NSB_IJNSC_ILi0EEESW_SW_EEEEENSB_IJNSA_10UnderscoreESZ_SZ_EEEEENS7_6detail26Sm90ImplicitGemmTileTraitsINSA_20SM90_TMA_LOAD_IM2COLENSA_14ComposedLayoutINSA_7SwizzleILi3ELi4ELi3EEENSA_18smem_ptr_flag_bitsILi16EEENSV_INSB_IJNSB_IJNSC_ILi8EEENSC_ILi16EEEEEENSB_IJSI_SD_EEENSB_IJSD_NSC_ILi9EEEEEEEEENSB_IJNSB_IJSI_NSC_ILi512EEEEEENSB_IJSD_SW_EEENSB_IJSW_NSC_ILi8192EEEEEEEEEEEEEvEENS13_INSA_13SM90_TMA_LOADENS15_IS17_S19_NSV_INSB_IJS1D_NSB_IJS1A_S1A_EEES1F_EEENSB_IJS1J_S1I_NSB_IJSW_NSC_ILi4096EEEEEEEEEEEEEvEEEENS_8epilogue10collective6detail29Sm90TmaWarpSpecializedAdapterINS21_15DefaultEpilogueISL_NSB_IJNSB_IJlllEEESD_SW_EEES26_NS20_6thread17LinearCombinationISL_Li1EffLNS27_9ScaleType4KindE0ELNS_15FloatRoundStyleE2ESL_EENS_4gemm15EpilogueDefaultEEEEEvvEEEEvNT_6ParamsE --------------------------
	.section	.text._ZN7cutlass13device_kernelINS_4conv6kernel13ConvUniversalINS1_16ConvProblemShapeILNS1_8OperatorE1ELi2EEENS1_10collective14CollectiveConvINS1_46MainloopSm90TmaGmmaWarpSpecializedImplicitGemmILS5_1ELi9ELi2EN4cute5tupleIJNSA_1CILi1EEESD_SD_EEENS1_36KernelImplicitTmaWarpSpecializedSm90ELi1EEENSB_IJNSC_ILi128EEENSC_ILi64EEENSB_IJSI_EEEEEENS_6half_tESL_NSA_8TiledMMAINSA_8MMA_AtomIJNSA_4SM904GMMA25MMA_64x64x16_F32F16F16_SSILNSP_5MajorE0ELSR_1ELNSP_7ScaleInE1ELSS_1EEEEEENSA_6LayoutISE_NSB_IJNSC_ILi0EEESW_SW_EEEEENSB_IJNSA_10UnderscoreESZ_SZ_EEEEENS7_6detail26Sm90ImplicitGemmTileTraitsINSA_20SM90_TMA_LOAD_IM2COLENSA_14ComposedLayoutINSA_7SwizzleILi3ELi4ELi3EEENSA_18smem_ptr_flag_bitsILi16EEENSV_INSB_IJNSB_IJNSC_ILi8EEENSC_ILi16EEEEEENSB_IJSI_SD_EEENSB_IJSD_NSC_ILi9EEEEEEEEENSB_IJNSB_IJSI_NSC_ILi512EEEEEENSB_IJSD_SW_EEENSB_IJSW_NSC_ILi8192EEEEEEEEEEEEEvEENS13_INSA_13SM90_TMA_LOADENS15_IS17_S19_NSV_INSB_IJS1D_NSB_IJS1A_S1A_EEES1F_EEENSB_IJS1J_S1I_NSB_IJSW_NSC_ILi4096EEEEEEEEEEEEEvEEEENS_8epilogue10collective6detail29Sm90TmaWarpSpecializedAdapterINS21_15DefaultEpilogueISL_NSB_IJNSB_IJlllEEESD_SW_EEES26_NS20_6thread17LinearCombinationISL_Li1EffLNS27_9ScaleType4KindE0ELNS_15FloatRoundStyleE2ESL_EENS_4gemm15EpilogueDefaultEEEEEvvEEEEvNT_6ParamsE,"ax",@progbits
	.align	128
.text._ZN7cutlass13device_kernelINS_4conv6kernel13ConvUniversalINS1_16ConvProblemShapeILNS1_8OperatorE1ELi2EEENS1_10collective14CollectiveConvINS1_46MainloopSm90TmaGmmaWarpSpecializedImplicitGemmILS5_1ELi9ELi2EN4cute5tupleIJNSA_1CILi1EEESD_SD_EEENS1_36KernelImplicitTmaWarpSpecializedSm90ELi1EEENSB_IJNSC_ILi128EEENSC_ILi64EEENSB_IJSI_EEEEEENS_6half_tESL_NSA_8TiledMMAINSA_8MMA_AtomIJNSA_4SM904GMMA25MMA_64x64x16_F32F16F16_SSILNSP_5MajorE0ELSR_1ELNSP_7ScaleInE1ELSS_1EEEEEENSA_6LayoutISE_NSB_IJNSC_ILi0EEESW_SW_EEEEENSB_IJNSA_10UnderscoreESZ_SZ_EEEEENS7_6detail26Sm90ImplicitGemmTileTraitsINSA_20SM90_TMA_LOAD_IM2COLENSA_14ComposedLayoutINSA_7SwizzleILi3ELi4ELi3EEENSA_18smem_ptr_flag_bitsILi16EEENSV_INSB_IJNSB_IJNSC_ILi8EEENSC_ILi16EEEEEENSB_IJSI_SD_EEENSB_IJSD_NSC_ILi9EEEEEEEEENSB_IJNSB_IJSI_NSC_ILi512EEEEEENSB_IJSD_SW_EEENSB_IJSW_NSC_ILi8192EEEEEEEEEEEEEvEENS13_INSA_13SM90_TMA_LOADENS15_IS17_S19_NSV_INSB_IJS1D_NSB_IJS1A_S1A_EEES1F_EEENSB_IJS1J_S1I_NSB_IJSW_NSC_ILi4096EEEEEEEEEEEEEvEEEENS_8epilogue10collective6detail29Sm90TmaWarpSpecializedAdapterINS21_15DefaultEpilogueISL_NSB_IJNSB_IJlllEEESD_SW_EEES26_NS20_6thread17LinearCombinationISL_Li1EffLNS27_9ScaleType4KindE0ELNS_15FloatRoundStyleE2ESL_EENS_4gemm15EpilogueDefaultEEEEEvvEEEEvNT_6ParamsE:
        .type           _ZN7cutlass13device_kernelINS_4conv6kernel13ConvUniversalINS1_16ConvProblemShapeILNS1_8OperatorE1ELi2EEENS1_10collective14CollectiveConvINS1_46MainloopSm90TmaGmmaWarpSpecializedImplicitGemmILS5_1ELi9ELi2EN4cute5tupleIJNSA_1CILi1EEESD_SD_EEENS1_36KernelImplicitTmaWarpSpecializedSm90ELi1EEENSB_IJNSC_ILi128EEENSC_ILi64EEENSB_IJSI_EEEEEENS_6half_tESL_NSA_8TiledMMAINSA_8MMA_AtomIJNSA_4SM904GMMA25MMA_64x64x16_F32F16F16_SSILNSP_5MajorE0ELSR_1ELNSP_7ScaleInE1ELSS_1EEEEEENSA_6LayoutISE_NSB_IJNSC_ILi0EEESW_SW_EEEEENSB_IJNSA_10UnderscoreESZ_SZ_EEEEENS7_6detail26Sm90ImplicitGemmTileTraitsINSA_20SM90_TMA_LOAD_IM2COLENSA_14ComposedLayoutINSA_7SwizzleILi3ELi4ELi3EEENSA_18smem_ptr_flag_bitsILi16EEENSV_INSB_IJNSB_IJNSC_ILi8EEENSC_ILi16EEEEEENSB_IJSI_SD_EEENSB_IJSD_NSC_ILi9EEEEEEEEENSB_IJNSB_IJSI_NSC_ILi512EEEEEENSB_IJSD_SW_EEENSB_IJSW_NSC_ILi8192EEEEEEEEEEEEEvEENS13_INSA_13SM90_TMA_LOADENS15_IS17_S19_NSV_INSB_IJS1D_NSB_IJS1A_S1A_EEES1F_EEENSB_IJS1J_S1I_NSB_IJSW_NSC_ILi4096EEEEEEEEEEEEEvEEEENS_8epilogue10collective6detail29Sm90TmaWarpSpecializedAdapterINS21_15DefaultEpilogueISL_NSB_IJNSB_IJlllEEESD_SW_EEES26_NS20_6thread17LinearCombinationISL_Li1EffLNS27_9ScaleType4KindE0ELNS_15FloatRoundStyleE2ESL_EENS_4gemm15EpilogueDefaultEEEEEvvEEEEvNT_6ParamsE,@function
        .size           _ZN7cutlass13device_kernelINS_4conv6kernel13ConvUniversalINS1_16ConvProblemShapeILNS1_8OperatorE1ELi2EEENS1_10collective14CollectiveConvINS1_46MainloopSm90TmaGmmaWarpSpecializedImplicitGemmILS5_1ELi9ELi2EN4cute5tupleIJNSA_1CILi1EEESD_SD_EEENS1_36KernelImplicitTmaWarpSpecializedSm90ELi1EEENSB_IJNSC_ILi128EEENSC_ILi64EEENSB_IJSI_EEEEEENS_6half_tESL_NSA_8TiledMMAINSA_8MMA_AtomIJNSA_4SM904GMMA25MMA_64x64x16_F32F16F16_SSILNSP_5MajorE0ELSR_1ELNSP_7ScaleInE1ELSS_1EEEEEENSA_6LayoutISE_NSB_IJNSC_ILi0EEESW_SW_EEEEENSB_IJNSA_10UnderscoreESZ_SZ_EEEEENS7_6detail26Sm90ImplicitGemmTileTraitsINSA_20SM90_TMA_LOAD_IM2COLENSA_14ComposedLayoutINSA_7SwizzleILi3ELi4ELi3EEENSA_18smem_ptr_flag_bitsILi16EEENSV_INSB_IJNSB_IJNSC_ILi8EEENSC_ILi16EEEEEENSB_IJSI_SD_EEENSB_IJSD_NSC_ILi9EEEEEEEEENSB_IJNSB_IJSI_NSC_ILi512EEEEEENSB_IJSD_SW_EEENSB_IJSW_NSC_ILi8192EEEEEEEEEEEEEvEENS13_INSA_13SM90_TMA_LOADENS15_IS17_S19_NSV_INSB_IJS1D_NSB_IJS1A_S1A_EEES1F_EEENSB_IJS1J_S1I_NSB_IJSW_NSC_ILi4096EEEEEEEEEEEEEvEEEENS_8epilogue10collective6detail29Sm90TmaWarpSpecializedAdapterINS21_15DefaultEpilogueISL_NSB_IJNSB_IJlllEEESD_SW_EEES26_NS20_6thread17LinearCombinationISL_Li1EffLNS27_9ScaleType4KindE0ELNS_15FloatRoundStyleE2ESL_EENS_4gemm15EpilogueDefaultEEEEEvvEEEEvNT_6ParamsE,(.L_x_161 - _ZN7cutlass13device_kernelINS_4conv6kernel13ConvUniversalINS1_16ConvProblemShapeILNS1_8OperatorE1ELi2EEENS1_10collective14CollectiveConvINS1_46MainloopSm90TmaGmmaWarpSpecializedImplicitGemmILS5_1ELi9ELi2EN4cute5tupleIJNSA_1CILi1EEESD_SD_EEENS1_36KernelImplicitTmaWarpSpecializedSm90ELi1EEENSB_IJNSC_ILi128EEENSC_ILi64EEENSB_IJSI_EEEEEENS_6half_tESL_NSA_8TiledMMAINSA_8MMA_AtomIJNSA_4SM904GMMA25MMA_64x64x16_F32F16F16_SSILNSP_5MajorE0ELSR_1ELNSP_7ScaleInE1ELSS_1EEEEEENSA_6LayoutISE_NSB_IJNSC_ILi0EEESW_SW_EEEEENSB_IJNSA_10UnderscoreESZ_SZ_EEEEENS7_6detail26Sm90ImplicitGemmTileTraitsINSA_20SM90_TMA_LOAD_IM2COLENSA_14ComposedLayoutINSA_7SwizzleILi3ELi4ELi3EEENSA_18smem_ptr_flag_bitsILi16EEENSV_INSB_IJNSB_IJNSC_ILi8EEENSC_ILi16EEEEEENSB_IJSI_SD_EEENSB_IJSD_NSC_ILi9EEEEEEEEENSB_IJNSB_IJSI_NSC_ILi512EEEEEENSB_IJSD_SW_EEENSB_IJSW_NSC_ILi8192EEEEEEEEEEEEEvEENS13_INSA_13SM90_TMA_LOADENS15_IS17_S19_NSV_INSB_IJS1D_NSB_IJS1A_S1A_EEES1F_EEENSB_IJS1J_S1I_NSB_IJSW_NSC_ILi4096EEEEEEEEEEEEEvEEEENS_8epilogue10collective6detail29Sm90TmaWarpSpecializedAdapterINS21_15DefaultEpilogueISL_NSB_IJNSB_IJlllEEESD_SW_EEES26_NS20_6thread17LinearCombinationISL_Li1EffLNS27_9ScaleType4KindE0ELNS_15FloatRoundStyleE2ESL_EENS_4gemm15EpilogueDefaultEEEEEvvEEEEvNT_6ParamsE)
        .other          _ZN7cutlass13device_kernelINS_4conv6kernel13ConvUniversalINS1_16ConvProblemShapeILNS1_8OperatorE1ELi2EEENS1_10collective14CollectiveConvINS1_46MainloopSm90TmaGmmaWarpSpecializedImplicitGemmILS5_1ELi9ELi2EN4cute5tupleIJNSA_1CILi1EEESD_SD_EEENS1_36KernelImplicitTmaWarpSpecializedSm90ELi1EEENSB_IJNSC_ILi128EEENSC_ILi64EEENSB_IJSI_EEEEEENS_6half_tESL_NSA_8TiledMMAINSA_8MMA_AtomIJNSA_4SM904GMMA25MMA_64x64x16_F32F16F16_SSILNSP_5MajorE0ELSR_1ELNSP_7ScaleInE1ELSS_1EEEEEENSA_6LayoutISE_NSB_IJNSC_ILi0EEESW_SW_EEEEENSB_IJNSA_10UnderscoreESZ_SZ_EEEEENS7_6detail26Sm90ImplicitGemmTileTraitsINSA_20SM90_TMA_LOAD_IM2COLENSA_14ComposedLayoutINSA_7SwizzleILi3ELi4ELi3EEENSA_18smem_ptr_flag_bitsILi16EEENSV_INSB_IJNSB_IJNSC_ILi8EEENSC_ILi16EEEEEENSB_IJSI_SD_EEENSB_IJSD_NSC_ILi9EEEEEEEEENSB_IJNSB_IJSI_NSC_ILi512EEEEEENSB_IJSD_SW_EEENSB_IJSW_NSC_ILi8192EEEEEEEEEEEEEvEENS13_INSA_13SM90_TMA_LOADENS15_IS17_S19_NSV_INSB_IJS1D_NSB_IJS1A_S1A_EEES1F_EEENSB_IJS1J_S1I_NSB_IJSW_NSC_ILi4096EEEEEEEEEEEEEvEEEENS_8epilogue10collective6detail29Sm90TmaWarpSpecializedAdapterINS21_15DefaultEpilogueISL_NSB_IJNSB_IJlllEEESD_SW_EEES26_NS20_6thread17LinearCombinationISL_Li1EffLNS27_9ScaleType4KindE0ELNS_15FloatRoundStyleE2ESL_EENS_4gemm15EpilogueDefaultEEEEEvvEEEEvNT_6ParamsE,@"STO_CUDA_ENTRY STV_DEFAULT"
_ZN7cutlass13device_kernelINS_4conv6kernel13ConvUniversalINS1_16ConvProblemShapeILNS1_8OperatorE1ELi2EEENS1_10collective14CollectiveConvINS1_46MainloopSm90TmaGmmaWarpSpecializedImplicitGemmILS5_1ELi9ELi2EN4cute5tupleIJNSA_1CILi1EEESD_SD_EEENS1_36KernelImplicitTmaWarpSpecializedSm90ELi1EEENSB_IJNSC_ILi128EEENSC_ILi64EEENSB_IJSI_EEEEEENS_6half_tESL_NSA_8TiledMMAINSA_8MMA_AtomIJNSA_4SM904GMMA25MMA_64x64x16_F32F16F16_SSILNSP_5MajorE0ELSR_1ELNSP_7ScaleInE1ELSS_1EEEEEENSA_6LayoutISE_NSB_IJNSC_ILi0EEESW_SW_EEEEENSB_IJNSA_10UnderscoreESZ_SZ_EEEEENS7_6detail26Sm90ImplicitGemmTileTraitsINSA_20SM90_TMA_LOAD_IM2COLENSA_14ComposedLayoutINSA_7SwizzleILi3ELi4ELi3EEENSA_18smem_ptr_flag_bitsILi16EEENSV_INSB_IJNSB_IJNSC_ILi8EEENSC_ILi16EEEEEENSB_IJSI_SD_EEENSB_IJSD_NSC_ILi9EEEEEEEEENSB_IJNSB_IJSI_NSC_ILi512EEEEEENSB_IJSD_SW_EEENSB_IJSW_NSC_ILi8192EEEEEEEEEEEEEvEENS13_INSA_13SM90_TMA_LOADENS15_IS17_S19_NSV_INSB_IJS1D_NSB_IJS1A_S1A_EEES1F_EEENSB_IJS1J_S1I_NSB_IJSW_NSC_ILi4096EEEEEEEEEEEEEvEEEENS_8epilogue10collective6detail29Sm90TmaWarpSpecializedAdapterINS21_15DefaultEpilogueISL_NSB_IJNSB_IJlllEEESD_SW_EEES26_NS20_6thread17LinearCombinationISL_Li1EffLNS27_9ScaleType4KindE0ELNS_15FloatRoundStyleE2ESL_EENS_4gemm15EpilogueDefaultEEEEEvvEEEEvNT_6ParamsE:
[----:B------:R-:W-:Y:S01]  /*0000*/  LDC R1, c[0x0][0x28] ;  /* 0x00000a00ff017b82 */ /* 0x000fe20000000800 */
[----:B------:R-:W0:Y:S01]  /*0010*/  S2R R8, SR_TID.X ;  /* 0x0000000000087919 */ /* 0x000e220000002100 */
[----:B------:R-:W-:Y:S01]  /*0020*/  ELECT P0, URZ, PT ;  /* 0x00000000003f782f */ /* 0x000fe20003800000 */
[----:B------:R-:W-:Y:S01]  /*0030*/  BSSY B0, `(.L_x_0) ;  /* 0x000000f000007945 */ /* 0x000fe20003800000 */
[--C-:B0-----:R-:W-:Y:S02]  /*0040*/  SHF.R.U32.HI R0, RZ, 0x5, R8.reuse ;  /* 0x00000005ff007819 */ /* 0x101fe40000011608 */
[----:B------:R-:W-:-:S03]  /*0050*/  SHF.R.U32.HI R3, RZ, 0x7, R8 ;  /* 0x00000007ff037819 */ /* 0x000fc60000011608 */
[----:B------:R-:W0:Y:S04]  /*0060*/  SHFL.IDX PT, R2, R0, RZ, 0x1f ;  /* 0x00001fff00027589 */ /* 0x000e2800000e0000 */
[----:B------:R1:W2:Y:S01]  /*0070*/  SHFL.IDX PT, R7, R3, RZ, 0x1f ;  /* 0x00001fff03077589 */ /* 0x0002a200000e0000 */
[----:B0-----:R-:W-:-:S13]  /*0080*/  ISETP.NE.OR P0, PT, R2, RZ, !P0 ;  /* 0x000000ff0200720c */ /* 0x001fda0004705670 */
[----:B-12---:R-:W-:Y:S05]  /*0090*/  @P0 BRA `(.L_x_1) ;  /* 0x0000000000200947 */ /* 0x006fea0003800000 */
[----:B------:R-:W-:Y:S02]  /*00a0*/  ULDC.64 UR4, c[0x0][0x198] ;  /* 0x0000660000047ab9 */ /* 0x000fe40000000a00 */
[----:B------:R-:W-:Y:S02]  /*00b0*/  UIADD3 UR6, UP0, UR4, 0xf0, URZ ;  /* 0x000000f004067890 */ /* 0x000fe4000ff1e03f */
[----:B------:R-:W-:Y:S02]  /*00c0*/  UIADD3 UR4, UP1, UR4, 0x1f0, URZ ;  /* 0x000001f004047890 */ /* 0x000fe4000ff3e03f */
[----:B------:R-:W-:Y:S02]  /*00d0*/  UIADD3.X UR7, URZ, UR5, URZ, UP0, !UPT ;  /* 0x000000053f077290 */ /* 0x000fe400087fe43f */
[----:B------:R-:W-:-:S07]  /*00e0*/  UIADD3.X UR5, URZ, UR5, URZ, UP1, !UPT ;  /* 0x000000053f057290 */ /* 0x000fce0008ffe43f */
[----:B------:R0:W-:Y:S02]  /*00f0*/  UTMACCTL.PF [UR6] ;  /* 0x00000000060079b9 */ /* 0x0001e40008040000 */
[----:B------:R0:W-:Y:S02]  /*0100*/  UTMACCTL.PF [UR4] ;  /* 0x00000000040079b9 */ /* 0x0001e40008040000 */
[----:B0-----:R-:W-:Y:S01]  /*0110*/  NOP ;  /* 0x0000000000007918 */ /* 0x001fe20000000000 */
.L_x_1:
[----:B------:R-:W-:Y:S05]  /*0120*/  BSYNC B0 ;  /* 0x0000000000007941 */ /* 0x000fea0003800000 */
.L_x_0:
[----:B------:R-:W0:Y:S01]  /*0130*/  SHFL.IDX PT, R0, R0, RZ, 0x1f ;  /* 0x00001fff00007589 */ /* 0x000e2200000e0000 */
[----:B------:R-:W-:-:S04]  /*0140*/  SHF.R.S32.HI R3, RZ, 0x1f, R2 ;  /* 0x0000001fff037819 */ /* 0x000fc80000011402 */
[----:B------:R-:W-:Y:S02]  /*0150*/  LEA.HI R3, R3, R2, RZ, 0x2 ;  /* 0x0000000203037211 */ /* 0x000fe400078f10ff */
[----:B0-----:R-:W-:-:S13]  /*0160*/  ISETP.NE.AND P0, PT, R0, RZ, PT ;  /* 0x000000ff0000720c */ /* 0x001fda0003f05270 */
[----:B------:R-:W-:Y:S05]  /*0170*/  @P0 BRA `(.L_x_2) ;  /* 0x00000000008c0947 */ /* 0x000fea0003800000 */
[----:B------:R-:W-:Y:S01]  /*0180*/  ELECT P0, URZ, PT ;  /* 0x00000000003f782f */ /* 0x000fe20003800000 */
[----:B------:R-:W-:-:S12]  /*0190*/  BSSY B0, `(.L_x_2) ;  /* 0x0000021000007945 */ /* 0x000fd80003800000 */
[----:B------:R-:W-:Y:S05]  /*01a0*/  @!P0 BRA `(.L_x_3) ;  /* 0x00000000007c8947 */ /* 0x000fea0003800000 */
[----:B------:R-:W0:Y:S01]  /*01b0*/  S2UR UR8, SR_CgaCtaId ;  /* 0x00000000000879c3 */ /* 0x000e220000008800 */
[----:B------:R-:W-:Y:S01]  /*01c0*/  UMOV UR4, 0x400 ;  /* 0x0000040000047882 */ /* 0x000fe20000000000 */
[----:B------:R-:W-:Y:S01]  /*01d0*/  UMOV UR5, 0x1 ;  /* 0x0000000100057882 */ /* 0x000fe20000000000 */
[----:B------:R-:W-:Y:S02]  /*01e0*/  UMOV UR6, 0x80 ;  /* 0x0000008000067882 */ /* 0x000fe40000000000 */
[----:B------:R-:W-:-:S04]  /*01f0*/  UIADD3 UR6, -UR6, 0x100000, URZ ;  /* 0x0010000006067890 */ /* 0x000fc8000fffe13f */
[----:B------:R-:W-:Y:S02]  /*0200*/  USHF.L.U32 UR7, UR6, 0xb, URZ ;  /* 0x0000000b06077899 */ /* 0x000fe4000800063f */
[----:B------:R-:W-:Y:S02]  /*0210*/  USHF.L.U32 UR6, UR6, 0x1, URZ ;  /* 0x0000000106067899 */ /* 0x000fe4000800063f */
[----:B0-----:R-:W-:Y:S02]  /*0220*/  ULEA UR8, UR8, UR4, 0x18 ;  /* 0x0000000408087291 */ /* 0x001fe4000f8ec03f */
[----:B------:R-:W-:-:S04]  /*0230*/  UIADD3 UR4, -UR5, 0x100000, URZ ;  /* 0x0010000005047890 */ /* 0x000fc8000fffe13f */
[----:B------:R-:W-:Y:S02]  /*0240*/  USHF.L.U32 UR5, UR4, 0xb, URZ ;  /* 0x0000000b04057899 */ /* 0x000fe4000800063f */
[----:B------:R-:W-:Y:S01]  /*0250*/  USHF.L.U32 UR4, UR4, 0x1, URZ ;  /* 0x0000000104047899 */ /* 0x000fe2000800063f */
[----:B------:R-:W0:Y:S11]  /*0260*/  FENCE.VIEW.ASYNC.S ;  /* 0x00000000000073c6 */ /* 0x000e360000000000 */
[----:B0-----:R0:W1:Y:S01]  /*0270*/  SYNCS.EXCH.64 URZ, [UR8+0x36000], UR4 ;  /* 0x03600004083f75b2 */ /* 0x0010620008000100 */
[----:B------:R0:W2:Y:S01]  /*0280*/  SYNCS.EXCH.64 URZ, [UR8+0x36048], UR6 ;  /* 0x03604806083f75b2 */ /* 0x0000a20008000100 */
[----:B------:R0:W3:Y:S01]  /*0290*/  SYNCS.EXCH.64 URZ, [UR8+0x36008], UR4 ;  /* 0x03600804083f75b2 */ /* 0x0000e20008000100 */
[----:B------:R0:W4:Y:S01]  /*02a0*/  SYNCS.EXCH.64 URZ, [UR8+0x36050], UR6 ;  /* 0x03605006083f75b2 */ /* 0x0001220008000100 */
[----:B------:R0:W0:Y:S01]  /*02b0*/  SYNCS.EXCH.64 URZ, [UR8+0x36010], UR4 ;  /* 0x03601004083f75b2 */ /* 0x0000220008000100 */
        /* <DEDUP_REMOVED lines=13> */
[----:B------:R-:W-:Y:S01]  /*0390*/  NOP ;  /* 0x0000000000007918 */ /* 0x000fe20000000000 */
.L_x_3:
[----:B0-----:R-:W-:Y:S05]  /*03a0*/  BSYNC B0 ;  /* 0x0000000000007941 */ /* 0x001fea0003800000 */
.L_x_2:
[----:B------:R-:W-:Y:S01]  /*03b0*/  ULDC.64 UR4, c[0x0][0x598] ;  /* 0x0001660000047ab9 */ /* 0x000fe20000000a00 */
[----:B------:R-:W-:Y:S01]  /*03c0*/  LOP3.LUT R3, R3, 0xfffffffc, RZ, 0xc0, !PT ;  /* 0xfffffffc03037812 */ /* 0x000fe200078ec0ff */
[----:B------:R-:W-:Y:S01]  /*03d0*/  NOP ;  /* 0x0000000000007918 */ /* 0x000fe20000000000 */
[----:B------:R-:W-:Y:S01]  /*03e0*/  ISETP.NE.U32.AND P0, PT, RZ, UR4, PT ;  /* 0x00000004ff007c0c */ /* 0x000fe2000bf05070 */
[----:B------:R-:W-:Y:S01]  /*03f0*/  NOP ;  /* 0x0000000000007918 */ /* 0x000fe20000000000 */
[----:B-1234-:R-:W-:Y:S01]  /*0400*/  BAR.SYNC.DEFER_BLOCKING 0x0 ;  /* 0x0000000000007b1d */ /* 0x01efe20000010000 */
[----:B------:R-:W-:Y:S01]  /*0410*/  IMAD.IADD R6, R2, 0x1, -R3 ;  /* 0x0000000102067824 */ /* 0x000fe200078e0a03 */
[----:B------:R-:W-:Y:S02]  /*0420*/  ISETP.NE.AND.EX P0, PT, RZ, UR5, PT, P0 ;  /* 0x00000005ff007c0c */ /* 0x000fe4000bf05300 */
[C---:B------:R-:W-:Y:S02]  /*0430*/  ISETP.NE.AND P2, PT, R7.reuse, 0x1, PT ;  /* 0x000000010700780c */ /* 0x040fe40003f45270 */
[----:B------:R-:W-:Y:S01]  /*0440*/  LOP3.LUT P1, RZ, R7, R6, RZ, 0xfc, !PT ;  /* 0x0000000607ff7212 */ /* 0x000fe2000782fcff */
[----:B------:R-:W-:-:S03]  /*0450*/  ULDC.64 UR12, c[0x0][0x208] ;  /* 0x00008200000c7ab9 */ /* 0x000fc60000000a00 */
[----:B------:R-:W-:-:S04]  /*0460*/  SEL R2, RZ, 0x1, P1 ;  /* 0x00000001ff027807 */ /* 0x000fc80000800000 */
[----:B------:R-:W-:Y:S01]  /*0470*/  SEL R2, R2, 0x2, P2 ;  /* 0x0000000202027807 */ /* 0x000fe20001000000 */
[----:B------:R-:W-:Y:S06]  /*0480*/  @!P0 BRA `(.L_x_4) ;  /* 0x00000000001c8947 */ /* 0x000fec0003800000 */
[----:B------:R-:W0:Y:S02]  /*0490*/  LDC.64 R4, c[0x0][0x598] ;  /* 0x00016600ff047b82 */ /* 0x000e240000000a00 */
[----:B0-----:R-:W2:Y:S02]  /*04a0*/  LDG.E.64 R4, desc[UR12][R4.64] ;  /* 0x0000000c04047981 */ /* 0x001ea4000c1e1b00 */
[----:B--2---:R-:W-:-:S04]  /*04b0*/  ISETP.NE.U32.AND P0, PT, R4, RZ, PT ;  /* 0x000000ff0400720c */ /* 0x004fc80003f05070 */
[----:B------:R-:W-:-:S13]  /*04c0*/  ISETP.NE.AND.EX P0, PT, R5, RZ, PT, P0 ;  /* 0x000000ff0500720c */ /* 0x000fda0003f05300 */
[----:B------:R-:W-:Y:S05]  /*04d0*/  @!P0 BRA `(.L_x_4) ;  /* 0x0000000000088947 */ /* 0x000fea0003800000 */
[----:B------:R2:W5:Y:S01]  /*04e0*/  LD.E R0, desc[UR12][R4.64] ;  /* 0x0000000c04007980 */ /* 0x000562000c101900 */
[----:B------:R-:W-:Y:S05]  /*04f0*/  BRA `(.L_x_5) ;  /* 0x0000000000207947 */ /* 0x000fea0003800000 */
.L_x_4:
[----:B------:R-:W-:Y:S02]  /*0500*/  ULDC.64 UR4, c[0x0][0x588] ;  /* 0x0001620000047ab9 */ /* 0x000fe40000000a00 */
[----:B------:R-:W-:-:S04]  /*0510*/  ISETP.NE.U32.AND P0, PT, RZ, UR4, PT ;  /* 0x00000004ff007c0c */ /* 0x000fc8000bf05070 */
[----:B------:R-:W-:-:S13]  /*0520*/  ISETP.NE.AND.EX P0, PT, RZ, UR5, PT, P0 ;  /* 0x00000005ff007c0c */ /* 0x000fda000bf05300 */
[----:B------:R-:W-:Y:S05]  /*0530*/  @!P0 BRA `(.L_x_6) ;  /* 0x00000000000c8947 */ /* 0x000fea0003800000 */
[----:B------:R-:W0:Y:S02]  /*0540*/  LDC.64 R4, c[0x0][0x588] ;  /* 0x00016200ff047b82 */ /* 0x000e240000000a00 */
[----:B0-----:R0:W5:Y:S01]  /*0550*/  LDG.E R0, desc[UR12][R4.64] ;  /* 0x0000000c04007981 */ /* 0x001162000c1e1900 */
[----:B------:R-:W-:Y:S05]  /*0560*/  BRA `(.L_x_5) ;  /* 0x0000000000047947 */ /* 0x000fea0003800000 */
.L_x_6:
[----:B------:R-:W1:Y:S02]  /*0570*/  LDC R0, c[0x0][0x580] ;  /* 0x00016000ff007b82 */ /* 0x000e640000000800 */
.L_x_5:
[----:B------:R-:W-:Y:S02]  /*0580*/  ULDC.64 UR4, c[0x0][0x5a0] ;  /* 0x0001680000047ab9 */ /* 0x000fe40000000a00 */
[----:B------:R-:W-:-:S04]  /*0590*/  ISETP.NE.U32.AND P0, PT, RZ, UR4, PT ;  /* 0x00000004ff007c0c */ /* 0x000fc8000bf05070 */
[----:B------:R-:W-:-:S13]  /*05a0*/  ISETP.NE.AND.EX P0, PT, RZ, UR5, PT, P0 ;  /* 0x00000005ff007c0c */ /* 0x000fda000bf05300 */
[----:B------:R-:W-:Y:S05]  /*05b0*/  @!P0 BRA `(.L_x_7) ;  /* 0x00000000001c8947 */ /* 0x000fea0003800000 */
[----:B0-2---:R-:W0:Y:S02]  /*05c0*/  LDC.64 R4, c[0x0][0x5a0] ;  /* 0x00016800ff047b82 */ /* 0x005e240000000a00 */
[----:B0-----:R-:W2:Y:S02]  /*05d0*/  LDG.E.64 R4, desc[UR12][R4.64] ;  /* 0x0000000c04047981 */ /* 0x001ea4000c1e1b00 */
[----:B--2---:R-:W-:-:S04]  /*05e0*/  ISETP.NE.U32.AND P0, PT, R4, RZ, PT ;  /* 0x000000ff0400720c */ /* 0x004fc80003f05070 */
[----:B------:R-:W-:-:S13]  /*05f0*/  ISETP.NE.AND.EX P0, PT, R5, RZ, PT, P0 ;  /* 0x000000ff0500720c */ /* 0x000fda0003f05300 */
[----:B------:R-:W-:Y:S05]  /*0600*/  @!P0 BRA `(.L_x_7) ;  /* 0x0000000000088947 */ /* 0x000fea0003800000 */
[----:B------:R0:W5:Y:S01]  /*0610*/  LD.E R14, desc[UR12][R4.64] ;  /* 0x0000000c040e7980 */ /* 0x000162000c101900 */
[----:B------:R-:W-:Y:S05]  /*0620*/  BRA `(.L_x_8) ;  /* 0x0000000000207947 */ /* 0x000fea0003800000 */
.L_x_7:
[----:B------:R-:W-:Y:S02]  /*0630*/  ULDC.64 UR4, c[0x0][0x590] ;  /* 0x0001640000047ab9 */ /* 0x000fe40000000a00 */
[----:B------:R-:W-:-:S04]  /*0640*/  ISETP.NE.U32.AND P0, PT, RZ, UR4, PT ;  /* 0x00000004ff007c0c */ /* 0x000fc8000bf05070 */
[----:B------:R-:W-:-:S13]  /*0650*/  ISETP.NE.AND.EX P0, PT, RZ, UR5, PT, P0 ;  /* 0x00000005ff007c0c */ /* 0x000fda000bf05300 */
[----:B------:R-:W-:Y:S05]  /*0660*/  @!P0 BRA `(.L_x_9) ;  /* 0x00000000000c8947 */ /* 0x000fea0003800000 */
[----:B------:R-:W3:Y:S02]  /*0670*/  LDC.64 R14, c[0x0][0x590] ;  /* 0x00016400ff0e7b82 */ /* 0x000ee40000000a00 */
[----:B---3--:R4:W5:Y:S01]  /*0680*/  LDG.E R14, desc[UR12][R14.64] ;  /* 0x0000000c0e0e7981 */ /* 0x008962000c1e1900 */
[----:B------:R-:W-:Y:S05]  /*0690*/  BRA `(.L_x_8) ;  /* 0x0000000000047947 */ /* 0x000fea0003800000 */
.L_x_9:
[----:B------:R-:W3:Y:S02]  /*06a0*/  LDC R14, c[0x0][0x584] ;  /* 0x00016100ff0e7b82 */ /* 0x000ee40000000800 */
.L_x_8:
[----:B------:R-:W1:Y:S01]  /*06b0*/  LDC R3, c[0x0][0x3c4] ;  /* 0x0000f100ff037b82 */ /* 0x000e620000000800 */
[----:B------:R-:W-:-:S07]  /*06c0*/  ISETP.NE.AND P0, PT, R7, RZ, PT ;  /* 0x000000ff0700720c */ /* 0x000fce0003f05270 */
[----:B------:R-:W4:Y:S01]  /*06d0*/  LDC.64 R10, c[0x0][0x3c8] ;  /* 0x0000f200ff0a7b82 */ /* 0x000f220000000a00 */
[----:B-1----:R-:W-:-:S05]  /*06e0*/  VIADD R3, R3, 0x3f ;  /* 0x0000003f03037836 */ /* 0x002fca0000000000 */
[----:B0-2---:R-:W-:-:S04]  /*06f0*/  SHF.R.S32.HI R4, RZ, 0x1f, R3 ;  /* 0x0000001fff047819 */ /* 0x005fc80000011403 */
[----:B------:R-:W-:-:S04]  /*0700*/  LEA.HI R4, R4, R3, RZ, 0x6 ;  /* 0x0000000304047211 */ /* 0x000fc800078f30ff */
[----:B------:R-:W-:-:S05]  /*0710*/  SHF.R.S32.HI R5, RZ, 0x6, R4 ;  /* 0x00000006ff057819 */ /* 0x000fca0000011404 */
[----:B----4-:R-:W-:-:S04]  /*0720*/  IMAD R4, R5, R10, RZ ;  /* 0x0000000a05047224 */ /* 0x010fc800078e02ff */
[----:B------:R-:W-:Y:S01]  /*0730*/  IMAD R3, R4, R11, RZ ;  /* 0x0000000b04037224 */ /* 0x000fe200078e02ff */
[----:B------:R-:W-:Y:S06]  /*0740*/  @!P0 BRA `(.L_x_10) ;  /* 0x0000005800188947 */ /* 0x000fec0003800000 */
[----:B------:R-:W-:-:S13]  /*0750*/  ISETP.NE.AND P0, PT, R7, 0x1, PT ;  /* 0x000000010700780c */ /* 0x000fda0003f05270 */
[----:B------:R-:W-:Y:S05]  /*0760*/  @P0 EXIT ;  /* 0x000000000000094d */ /* 0x000fea0003800000 */
[----:B------:R-:W-:Y:S01]  /*0770*/  ISETP.GE.AND P0, PT, R3, 0x1, PT ;  /* 0x000000010300780c */ /* 0x000fe20003f06270 */
[----:B------:R-:W-:Y:S01]  /*0780*/  UMOV UR4, URZ ;  /* 0x0000003f00047c82 */ /* 0x000fe20008000000 */
[----:B------:R-:W-:Y:S02]  /*0790*/  CS2R R54, SRZ ;  /* 0x0000000000367805 */ /* 0x000fe4000001ff00 */
[----:B------:R-:W-:Y:S02]  /*07a0*/  CS2R R56, SRZ ;  /* 0x0000000000387805 */ /* 0x000fe4000001ff00 */
[----:B------:R-:W-:Y:S02]  /*07b0*/  CS2R R58, SRZ ;  /* 0x00000000003a7805 */ /* 0x000fe4000001ff00 */
[----:B------:R-:W-:Y:S02]  /*07c0*/  CS2R R60, SRZ ;  /* 0x00000000003c7805 */ /* 0x000fe4000001ff00 */
[----:B------:R-:W-:-:S02]  /*07d0*/  CS2R R62, SRZ ;  /* 0x00000000003e7805 */ /* 0x000fc4000001ff00 */
[----:B------:R-:W-:Y:S02]  /*07e0*/  CS2R R64, SRZ ;  /* 0x0000000000407805 */ /* 0x000fe4000001ff00 */
        /* <DEDUP_REMOVED lines=25> */
[----:B------:R-:W-:Y:S01]  /*0980*/  CS2R R52, SRZ ;  /* 0x0000000000347805 */ /* 0x000fe2000001ff00 */
[----:B------:R-:W-:Y:S06]  /*0990*/  @!P0 BRA `(.L_x_11) ;  /* 0x0000000000e48947 */ /* 0x000fec0003800000 */
[----:B------:R-:W-:-:S04]  /*09a0*/  LOP3.LUT R4, R2, 0x1, RZ, 0xfc, !PT ;  /* 0x0000000102047812 */ /* 0x000fc800078efcff */
[----:B------:R-:W-:-:S13]  /*09b0*/  ISETP.NE.AND P1, PT, R4, 0x3, PT ;  /* 0x000000030400780c */ /* 0x000fda0003f25270 */
[----:B------:R-:W-:Y:S05]  /*09c0*/  @!P1 BRA `(.L_x_12) ;  /* 0x0000000000049947 */ /* 0x000fea0003800000 */
[----:B------:R-:W-:Y:S01]  /*09d0*/  BPT.TRAP 0x1 ;  /* 0x000000040000795c */ /* 0x000fe20000300000 */
.L_x_12:
[----:B------:R-:W0:Y:S01]  /*09e0*/  S2UR UR5, SR_CgaCtaId ;  /* 0x00000000000579c3 */ /* 0x000e220000008800 */
[----:B------:R-:W-:Y:S01]  /*09f0*/  SHF.L.U32 R4, RZ, 0x1f, RZ ;  /* 0x0000001fff047819 */ /* 0x000fe200000006ff */
[----:B------:R-:W-:Y:S02]  /*0a00*/  UMOV UR4, 0x400 ;  /* 0x0000040000047882 */ /* 0x000fe40000000000 */
[----:B0-----:R-:W-:-:S12]  /*0a10*/  ULEA UR5, UR5, UR4, 0x18 ;  /* 0x0000000405057291 */ /* 0x001fd8000f8ec03f */
.L_x_13:
[----:B0-----:R-:W-:-:S04]  /*0a20*/  IMAD.U32 R5, RZ, RZ, UR5 ;  /* 0x00000005ff057e24 */ /* 0x001fc8000f8e00ff */
[----:B------:R0:W1:Y:S03]  /*0a30*/  SYNCS.PHASECHK.TRANS64.TRYWAIT P1, [R5+URZ+0x36000], R4 ;  /* 0x03600004050075a7 */ /* 0x000066000802017f */
[----:B-1----:R-:W-:Y:S05]  /*0a40*/  @!P1 NANOSLEEP.SYNCS 0x989680 ;  /* 0x009896800000995d */ /* 0x002fea0003900000 */
[----:B------:R-:W1:Y:S02]  /*0a50*/  @!P1 SYNCS.PHASECHK.TRANS64 P1, [R5+URZ+0x36000], R4 ;  /* 0x03600004050095a7 */ /* 0x000e64000802007f */
[----:B-1----:R-:W-:Y:S05]  /*0a60*/  @!P1 BRA `(.L_x_13) ;  /* 0xfffffffc00ec9947 */ /* 0x002fea000383ffff */
[----:B------:R-:W-:Y:S01]  /*0a70*/  USHF.R.U32.HI UR4, URZ, 0x4, UR5 ;  /* 0x000000043f047899 */ /* 0x000fe20008011605 */
[----:B------:R-:W-:Y:S01]  /*0a80*/  WARPGROUP.ARRIVE ;  /* 0x00000000000079c5 */ /* 0x000fe20000000000 */
[----:B------:R-:W-:Y:S02]  /*0a90*/  UIADD3 UR5, UR5, 0x24000, URZ ;  /* 0x0002400005057890 */ /* 0x000fe4000fffe03f */
[----:B------:R-:W-:Y:S02]  /*0aa0*/  ULOP3.LUT UR4, UR4, 0x3fff, URZ, 0xc0, !UPT ;  /* 0x00003fff04047892 */ /* 0x000fe4000f8ec03f */
[----:B------:R-:W-:Y:S02]  /*0ab0*/  USHF.R.U32.HI UR5, URZ, 0x4, UR5 ;  /* 0x000000043f057899 */ /* 0x000fe40008011605 */
[----:B------:R-:W-:Y:S02]  /*0ac0*/  ULOP3.LUT UR10, UR4, 0x10000, URZ, 0xfc, !UPT ;  /* 0x00010000040a7892 */ /* 0x000fe4000f8efc3f */
[----:B------:R-:W-:-:S02]  /*0ad0*/  ULOP3.LUT UR8, UR5, 0x3fff, URZ, 0xc0, !UPT ;  /* 0x00003fff05087892 */ /* 0x000fc4000f8ec03f */
[----:B------:R-:W-:Y:S01]  /*0ae0*/  UIADD3 UR9, UR10, 0x200, URZ ;  /* 0x000002000a097890 */ /* 0x000fe2000fffe03f */
[----:B------:R-:W-:Y:S02]  /*0af0*/  UMOV UR7, 0x40000040 ;  /* 0x4000004000077882 */ /* 0x000fe40000000000 */
[----:B------:R-:W-:Y:S01]  /*0b00*/  UMOV UR4, UR10 ;  /* 0x0000000a00047c82 */ /* 0x000fe20008000000 */
[----:B------:R-:W-:Y:S01]  /*0b10*/  UMOV UR5, 0x40000040 ;  /* 0x4000004000057882 */ /* 0x000fe20000000000 */
[----:B------:R-:W-:Y:S02]  /*0b20*/  UMOV UR6, UR8 ;  /* 0x0000000800067c82 */ /* 0x000fe40008000000 */
[----:B------:R-:W-:Y:S01]  /*0b30*/  HGMMA.64x64x16.F32 R56, gdesc[UR4].tnspB, RZ, !UPT ;  /* 0x40e00000043879f0 */ /* 0x000fe2000c7008ff */
[----:B------:R-:W-:Y:S01]  /*0b40*/  UMOV UR4, UR9 ;  /* 0x0000000900047c82 */ /* 0x000fe20008000000 */
[----:B------:R-:W-:Y:S01]  /*0b50*/  UMOV UR5, 0x40000040 ;  /* 0x4000004000057882 */ /* 0x000fe20000000000 */
[----:B------:R-:W-:Y:S01]  /*0b60*/  UIADD3 UR9, UR10, 0x202, URZ ;  /* 0x000002020a097890 */ /* 0x000fe2000fffe03f */
[----:B------:R-:W-:Y:S01]  /*0b70*/  HGMMA.64x64x16.F32 R24, gdesc[UR4].tnspB, RZ, !UPT ;  /* 0x40e00000041879f0 */ /* 0x000fe2000c7008ff */
[----:B------:R-:W-:-:S02]  /*0b80*/  UIADD3 UR4, UR10, 0x2, URZ ;  /* 0x000000020a047890 */ /* 0x000fc4000fffe03f */
[----:B------:R-:W-:Y:S01]  /*0b90*/  UIADD3 UR6, UR8, 0x80, URZ ;  /* 0x0000008008067890 */ /* 0x000fe2000fffe03f */
[----:B------:R-:W-:Y:S01]  /*0ba0*/  UMOV UR5, 0x40000040 ;  /* 0x4000004000057882 */ /* 0x000fe20000000000 */
[----:B------:R-:W-:-:S07]  /*0bb0*/  UMOV UR7, 0x40000040 ;  /* 0x4000004000077882 */ /* 0x000fce0000000000 */
[----:B------:R-:W-:Y:S01]  /*0bc0*/  HGMMA.64x64x16.F32 R56, gdesc[UR4].tnspB, R56 ;  /* 0x40e00000043879f0 */ /* 0x000fe20008700838 */
[----:B------:R-:W-:Y:S01]  /*0bd0*/  UMOV UR4, UR9 ;  /* 0x0000000900047c82 */ /* 0x000fe20008000000 */
[----:B------:R-:W-:Y:S01]  /*0be0*/  UMOV UR5, 0x40000040 ;  /* 0x4000004000057882 */ /* 0x000fe20000000000 */
[----:B------:R-:W-:Y:S01]  /*0bf0*/  UIADD3 UR9, UR10, 0x204, URZ ;  /* 0x000002040a097890 */ /* 0x000fe2000fffe03f */
[----:B------:R-:W-:Y:S01]  /*0c00*/  HGMMA.64x64x16.F32 R24, gdesc[UR4].tnspB, R24 ;  /* 0x40e00000041879f0 */ /* 0x000fe20008700818 */
[----:B------:R-:W-:Y:S02]  /*0c10*/  UIADD3 UR4, UR10, 0x4, URZ ;  /* 0x000000040a047890 */ /* 0x000fe4000fffe03f */
[----:B------:R-:W-:Y:S01]  /*0c20*/  UIADD3 UR6, UR8, 0x100, URZ ;  /* 0x0000010008067890 */ /* 0x000fe2000fffe03f */
[----:B------:R-:W-:Y:S01]  /*0c30*/  UMOV UR5, 0x40000040 ;  /* 0x4000004000057882 */ /* 0x000fe20000000000 */
[----:B------:R-:W-:-:S07]  /*0c40*/  UMOV UR7, 0x40000040 ;  /* 0x4000004000077882 */ /* 0x000fce0000000000 */
[----:B------:R-:W-:Y:S01]  /*0c50*/  HGMMA.64x64x16.F32 R56, gdesc[UR4].tnspB, R56 ;  /* 0x40e00000043879f0 */ /* 0x000fe20008700838 */
[----:B------:R-:W-:Y:S01]  /*0c60*/  UMOV UR4, UR9 ;  /* 0x0000000900047c82 */ /* 0x000fe20008000000 */
[----:B------:R-:W-:Y:S02]  /*0c70*/  UMOV UR5, 0x40000040 ;  /* 0x4000004000057882 */ /* 0x000fe40000000000 */
[----:B------:R-:W-:Y:S01]  /*0c80*/  HGMMA.64x64x16.F32 R24, gdesc[UR4].tnspB, R24 ;  /* 0x40e00000041879f0 */ /* 0x000fe20008700818 */
[----:B------:R-:W-:Y:S02]  /*0c90*/  UIADD3 UR4, UR10, 0x6, URZ ;  /* 0x000000060a047890 */ /* 0x000fe4000fffe03f */
[----:B------:R-:W-:Y:S02]  /*0ca0*/  UIADD3 UR6, UR8, 0x180, URZ ;  /* 0x0000018008067890 */ /* 0x000fe4000fffe03f */
[----:B------:R-:W-:Y:S01]  /*0cb0*/  UIADD3 UR8, UR10, 0x206, URZ ;  /* 0x000002060a087890 */ /* 0x000fe2000fffe03f */
[----:B------:R-:W-:Y:S01]  /*0cc0*/  UMOV UR5, 0x40000040 ;  /* 0x4000004000057882 */ /* 0x000fe20000000000 */
[----:B------:R-:W-:-:S05]  /*0cd0*/  UMOV UR7, 0x40000040 ;  /* 0x4000004000077882 */ /* 0x000fca0000000000 */
[----:B------:R-:W-:Y:S01]  /*0ce0*/  HGMMA.64x64x16.F32 R56, gdesc[UR4].tnspB, R56 ;  /* 0x40e00000043879f0 */ /* 0x000fe20008700838 */
[----:B------:R-:W-:Y:S01]  /*0cf0*/  UMOV UR4, UR8 ;  /* 0x0000000800047c82 */ /* 0x000fe20008000000 */
[----:B------:R-:W-:Y:S02]  /*0d00*/  UMOV UR5, 0x40000040 ;  /* 0x4000004000057882 */ /* 0x000fe40000000000 */
[----:B------:R-:W-:Y:S01]  /*0d10*/  HGMMA.64x64x16.F32 R24, gdesc[UR4].tnspB, R24, gsb0 ;  /* 0x40e00000041879f0 */ /* 0x000fe20008000818 */
[----:B------:R-:W-:-:S05]  /*0d20*/  UMOV UR4, 0x1 ;  /* 0x0000000100047882 */ /* 0x000fca0000000000 */
.L_x_11:
[----:B0-----:R-:W-:-:S05]  /*0d30*/  VIMNMX R4, R3, 0x1, PT ;  /* 0x0000000103047848 */ /* 0x001fca0003fe0100 */
[----:B------:R-:W-:-:S05]  /*0d40*/  IMAD.IADD R3, R3, 0x1, -R4 ;  /* 0x0000000103037824 */ /* 0x000fca00078e0a04 */
[----:B------:R-:W-:-:S13]  /*0d50*/  ISETP.GE.AND P1, PT, R3, 0x1, PT ;  /* 0x000000010300780c */ /* 0x000fda0003f26270 */
[----:B------:R-:W-:Y:S05]  /*0d60*/  @!P1 BRA `(.L_x_14) ;  /* 0x0000000400549947 */ /* 0x000fea0003800000 */
[----:B------:R-:W0:Y:S01]  /*0d70*/  S2UR UR5, SR_CgaCtaId ;  /* 0x00000000000579c3 */ /* 0x000e220000008800 */
[----:B------:R-:W-:Y:S01]  /*0d80*/  UMOV UR6, 0x400 ;  /* 0x0000040000067882 */ /* 0x000fe20000000000 */
[----:B------:R-:W-:Y:S01]  /*0d90*/  LOP3.LUT R8, R2, 0x1, RZ, 0xfc, !PT ;  /* 0x0000000102087812 */ /* 0x000fe200078efcff */
[----:B------:R-:W-:Y:S01]  /*0da0*/  IMAD.MOV.U32 R7, RZ, RZ, RZ ;  /* 0x000000ffff077224 */ /* 0x000fe200078e00ff */
[----:B------:R-:W-:Y:S01]  /*0db0*/  UISETP.NE.U32.AND UP0, UPT, UR4, URZ, UPT ;  /* 0x0000003f0400728c */ /* 0x000fe2000bf05070 */
[----:B------:R-:W-:Y:S01]  /*0dc0*/  IMAD.MOV.U32 R4, RZ, RZ, R3 ;  /* 0x000000ffff047224 */ /* 0x000fe200078e0003 */
[----:B0-----:R-:W-:-:S04]  /*0dd0*/  ULEA UR6, UR5, UR6, 0x18 ;  /* 0x0000000605067291 */ /* 0x001fc8000f8ec03f */
[----:B------:R-:W-:Y:S02]  /*0de0*/  USHF.R.U32.HI UR5, URZ, 0x4, UR6 ;  /* 0x000000043f057899 */ /* 0x000fe40008011606 */
[----:B------:R-:W-:Y:S02]  /*0df0*/  UIADD3 UR7, UR6, 0x24000, URZ ;  /* 0x0002400006077890 */ /* 0x000fe4000fffe03f */
[----:B------:R-:W-:Y:S02]  /*0e00*/  ULOP3.LUT UR5, UR5, 0x3fff, URZ, 0xc0, !UPT ;  /* 0x00003fff05057892 */ /* 0x000fe4000f8ec03f */
[----:B------:R-:W-:Y:S02]  /*0e10*/  USHF.R.U32.HI UR8, URZ, 0x4, UR7 ;  /* 0x000000043f087899 */ /* 0x000fe40008011607 */
[----:B------:R-:W-:Y:S02]  /*0e20*/  ULOP3.LUT UR7, UR5, 0x10000, URZ, 0xfc, !UPT ;  /* 0x0001000005077892 */ /* 0x000fe4000f8efc3f */
[----:B------:R-:W-:Y:S01]  /*0e30*/  ULOP3.LUT UR17, UR8, 0x3fff, URZ, 0xc0, !UPT ;  /* 0x00003fff08117892 */ /* 0x000fe2000f8ec03f */
[----:B------:R-:W-:-:S11]  /*0e40*/  UMOV UR5, URZ ;  /* 0x0000003f00057c82 */ /* 0x000fd60008000000 */
.L_x_19:
[----:B------:R-:W-:-:S13]  /*0e50*/  ISETP.NE.AND P2, PT, R8, 0x3, PT ;  /* 0x000000030800780c */ /* 0x000fda0003f45270 */
[----:B0-----:R-:W-:Y:S05]  /*0e60*/  @!P2 BRA `(.L_x_15) ;  /* 0x000000000004a947 */ /* 0x001fea0003800000 */
[----:B------:R-:W-:Y:S01]  /*0e70*/  BPT.TRAP 0x1 ;  /* 0x000000040000795c */ /* 0x000fe20000300000 */
.L_x_15:
[----:B------:R-:W-:Y:S01]  /*0e80*/  SHF.L.U32 R5, R7, 0x1f, RZ ;  /* 0x0000001f07057819 */ /* 0x000fe200000006ff */
[----:B------:R-:W-:-:S12]  /*0e90*/  ULEA UR8, UR4, UR6, 0x3 ;  /* 0x0000000604087291 */ /* 0x000fd8000f8e183f */
.L_x_16:
[----:B0-----:R-:W-:-:S04]  /*0ea0*/  IMAD.U32 R6, RZ, RZ, UR8 ;  /* 0x00000008ff067e24 */ /* 0x001fc8000f8e00ff */
[----:B------:R0:W1:Y:S03]  /*0eb0*/  SYNCS.PHASECHK.TRANS64.TRYWAIT P1, [R6+URZ+0x36000], R5 ;  /* 0x03600005060075a7 */ /* 0x000066000802017f */
[----:B-1----:R-:W-:Y:S05]  /*0ec0*/  @!P1 NANOSLEEP.SYNCS 0x989680 ;  /* 0x009896800000995d */ /* 0x002fea0003900000 */
[----:B------:R-:W1:Y:S02]  /*0ed0*/  @!P1 SYNCS.PHASECHK.TRANS64 P1, [R6+URZ+0x36000], R5 ;  /* 0x03600005060095a7 */ /* 0x000e64000802007f */
[----:B-1----:R-:W-:Y:S05]  /*0ee0*/  @!P1 BRA `(.L_x_16) ;  /* 0xfffffffc00ec9947 */ /* 0x002fea000383ffff */
[----:B------:R-:W-:Y:S01]  /*0ef0*/  ULEA UR15, UR4, UR7, 0xa ;  /* 0x00000007040f7291 */ /* 0x000fe2000f8e503f */
[----:B------:R-:W-:Y:S01]  /*0f00*/  WARPGROUP.ARRIVE ;  /* 0x00000000000079c5 */ /* 0x000fe20000000000 */
[----:B------:R-:W-:Y:S02]  /*0f10*/  ULEA UR14, UR4, UR17, 0x9 ;  /* 0x00000011040e7291 */ /* 0x000fe4000f8e483f */
[----:B------:R-:W-:Y:S01]  /*0f20*/  UIADD3 UR16, UR15, 0x200, URZ ;  /* 0x000002000f107890 */ /* 0x000fe2000fffe03f */
[----:B------:R-:W-:Y:S02]  /*0f30*/  UMOV UR11, 0x40000040 ;  /* 0x40000040000b7882 */ /* 0x000fe40000000000 */
[----:B------:R-:W-:Y:S01]  /*0f40*/  UMOV UR8, UR15 ;  /* 0x0000000f00087c82 */ /* 0x000fe20008000000 */
[----:B------:R-:W-:Y:S01]  /*0f50*/  UMOV UR9, 0x40000040 ;  /* 0x4000004000097882 */ /* 0x000fe20000000000 */
[----:B------:R-:W-:Y:S02]  /*0f60*/  UMOV UR10, UR14 ;  /* 0x0000000e000a7c82 */ /* 0x000fe40008000000 */
[----:B------:R-:W-:Y:S01]  /*0f70*/  HGMMA.64x64x16.F32 R56, gdesc[UR8].tnspB, R56, UP0 ;  /* 0x40e00000083879f0 */ /* 0x000fe2000bf00838 */
[----:B------:R-:W-:Y:S01]  /*0f80*/  UMOV UR8, UR16 ;  /* 0x0000001000087c82 */ /* 0x000fe20008000000 */
[----:B------:R-:W-:Y:S01]  /*0f90*/  UMOV UR9, 0x40000040 ;  /* 0x4000004000097882 */ /* 0x000fe20000000000 */
[----:B------:R-:W-:Y:S01]  /*0fa0*/  UIADD3 UR16, UR15, 0x202, URZ ;  /* 0x000002020f107890 */ /* 0x000fe2000fffe03f */
[----:B------:R-:W-:Y:S01]  /*0fb0*/  HGMMA.64x64x16.F32 R24, gdesc[UR8].tnspB, R24, UP0 ;  /* 0x40e00000081879f0 */ /* 0x000fe2000bf00818 */
        /* <DEDUP_REMOVED lines=25> */
[----:B------:R-:W-:Y:S03]  /*1150*/  HGMMA.64x64x16.F32 R24, gdesc[UR8].tnspB, R24, gsb0 ;  /* 0x40e00000081879f0 */ /* 0x000fe60008000818 */
[----:B------:R-:W-:Y:S02]  /*1160*/  WARPGROUP.DEPBAR.LE gsb0, 0x1 ;  /* 0x00008000000079c5 */ /* 0x000fe40000010100 */
[----:B------:R-:W-:Y:S05]  /*1170*/  @!P2 BRA `(.L_x_17) ;  /* 0x000000000004a947 */ /* 0x000fea0003800000 */
[----:B------:R-:W-:Y:S01]  /*1180*/  BPT.TRAP 0x1 ;  /* 0x000000040000795c */ /* 0x000fe20000300000 */
.L_x_17:
[----:B------:R-:W-:Y:S01]  /*1190*/  ULEA UR8, UR5, UR6, 0x3 ;  /* 0x0000000605087291 */ /* 0x000fe2000f8e183f */
[----:B------:R-:W-:-:S03]  /*11a0*/  ISETP.GT.U32.AND P1, PT, R2, 0x1, PT ;  /* 0x000000010200780c */ /* 0x000fc60003f24070 */
[----:B------:R-:W-:-:S04]  /*11b0*/  UIADD3 UR8, UR8, 0x36048, URZ ;  /* 0x0003604808087890 */ /* 0x000fc8000fffe03f */
[----:B------:R-:W-:-:S09]  /*11c0*/  UPRMT UR8, URZ, 0x654, UR8 ;  /* 0x000006543f087896 */ /* 0x000fd20008000008 */
[----:B------:R-:W-:Y:S01]  /*11d0*/  SYNCS.ARRIVE.TRANS64.RED.A1T0 RZ, [UR8], RZ ;  /* 0x000000ffffff79a7 */ /* 0x000fe20008100408 */
[----:B------:R-:W-:Y:S05]  /*11e0*/  @P1 BRA `(.L_x_18) ;  /* 0x0000000000041947 */ /* 0x000fea0003800000 */
[----:B------:R-:W-:Y:S01]  /*11f0*/  BPT.TRAP 0x1 ;  /* 0x000000040000795c */ /* 0x000fe20000300000 */
.L_x_18:
[----:B------:R-:W-:Y:S01]  /*1200*/  UIADD3 UR4, UR4, 0x1, URZ ;  /* 0x0000000104047890 */ /* 0x000fe2000fffe03f */
[C---:B------:R-:W-:Y:S01]  /*1210*/  ISETP.GT.AND P1, PT, R4.reuse, 0x1, PT ;  /* 0x000000010400780c */ /* 0x040fe20003f24270 */
[----:B------:R-:W-:Y:S01]  /*1220*/  UIADD3 UR5, UR5, 0x1, URZ ;  /* 0x0000000105057890 */ /* 0x000fe2000fffe03f */
[----:B------:R-:W-:Y:S01]  /*1230*/  VIADD R4, R4, 0xffffffff ;  /* 0xffffffff04047836 */ /* 0x000fe20000000000 */
[----:B------:R-:W-:Y:S02]  /*1240*/  UISETP.NE.AND UP0, UPT, UR4, 0x9, UPT ;  /* 0x000000090400788c */ /* 0x000fe4000bf05270 */
[----:B------:R-:W-:Y:S02]  /*1250*/  UISETP.NE.AND UP1, UPT, UR5, 0x9, UPT ;  /* 0x000000090500788c */ /* 0x000fe4000bf25270 */
[----:B------:R-:W-:Y:S02]  /*1260*/  USEL UR8, URZ, 0x1, UP0 ;  /* 0x000000013f087887 */ /* 0x000fe40008000000 */
[----:B------:R-:W-:-:S02]  /*1270*/  USEL UR4, UR4, URZ, UP0 ;  /* 0x0000003f04047287 */ /* 0x000fc40008000000 */
[----:B------:R-:W-:Y:S02]  /*1280*/  USEL UR5, UR5, URZ, UP1 ;  /* 0x0000003f05057287 */ /* 0x000fe40008800000 */
[----:B------:R-:W-:Y:S01]  /*1290*/  UPLOP3.LUT UP0, UPT, UPT, UPT, UPT, 0x80, 0x0 ;  /* 0x000000000000789c */ /* 0x000fe20003f0f070 */
[----:B------:R-:W-:Y:S01]  /*12a0*/  LOP3.LUT R7, R7, UR8, RZ, 0x3c, !PT ;  /* 0x0000000807077c12 */ /* 0x000fe2000f8e3cff */
[----:B------:R-:W-:Y:S09]  /*12b0*/  @P1 BRA `(.L_x_19) ;  /* 0xfffffff800e41947 */ /* 0x000ff2000383ffff */
.L_x_14:
[----:B------:R-:W-:Y:S02]  /*12c0*/  WARPGROUP.DEPBAR.LE gsb0, 0x0 ;  /* 0x00008000000079c5 */ /* 0x000fe40000010000 */
[----:B------:R-:W-:Y:S05]  /*12d0*/  @!P0 BRA `(.L_x_20) ;  /* 0x0000000000448947 */ /* 0x000fea0003800000 */
[----:B------:R-:W-:-:S04]  /*12e0*/  LOP3.LUT R4, R2, 0x1, RZ, 0xfc, !PT ;  /* 0x0000000102047812 */ /* 0x000fc800078efcff */
[----:B------:R-:W-:-:S13]  /*12f0*/  ISETP.NE.AND P0, PT, R4, 0x3, PT ;  /* 0x000000030400780c */ /* 0x000fda0003f05270 */
[----:B------:R-:W-:Y:S05]  /*1300*/  @!P0 BRA `(.L_x_21) ;  /* 0x0000000000048947 */ /* 0x000fea0003800000 */
[----:B------:R-:W-:Y:S01]  /*1310*/  BPT.TRAP 0x1 ;  /* 0x000000040000795c */ /* 0x000fe20000300000 */
.L_x_21:
[----:B0-----:R-:W0:Y:S01]  /*1320*/  S2R R6, SR_CgaCtaId ;  /* 0x0000000000067919 */ /* 0x001e220000008800 */
[----:B------:R-:W-:Y:S01]  /*1330*/  IMAD.WIDE.U32 R4, R3, 0x38e38e39, RZ ;  /* 0x38e38e3903047825 */ /* 0x000fe200078e00ff */
[----:B------:R-:W-:-:S04]  /*1340*/  ISETP.GT.U32.AND P0, PT, R2, 0x1, PT ;  /* 0x000000010200780c */ /* 0x000fc80003f04070 */
[----:B------:R-:W-:Y:S02]  /*1350*/  SHF.R.U32.HI R4, RZ, 0x1, R5 ;  /* 0x00000001ff047819 */ /* 0x000fe40000011605 */
[----:B------:R-:W-:-:S03]  /*1360*/  MOV R5, 0x400 ;  /* 0x0000040000057802 */ /* 0x000fc60000000f00 */
[----:B------:R-:W-:Y:S01]  /*1370*/  IMAD R3, R4, -0x9, R3 ;  /* 0xfffffff704037824 */ /* 0x000fe200078e0203 */
[----:B0-----:R-:W-:-:S05]  /*1380*/  LEA R6, R6, R5, 0x18 ;  /* 0x0000000506067211 */ /* 0x001fca00078ec0ff */
[----:B------:R-:W-:-:S04]  /*1390*/  IMAD R3, R3, 0x8, R6 ;  /* 0x0000000803037824 */ /* 0x000fc800078e0206 */
[----:B------:R-:W-:-:S05]  /*13a0*/  VIADD R3, R3, 0x36048 ;  /* 0x0003604803037836 */ /* 0x000fca0000000000 */
[----:B------:R-:W-:-:S04]  /*13b0*/  PRMT R3, RZ, 0x654, R3 ;  /* 0x00000654ff037816 */ /* 0x000fc80000000003 */
[----:B------:R1:W-:Y:S01]  /*13c0*/  SYNCS.ARRIVE.TRANS64.RED.A1T0 RZ, [R3+URZ], RZ ;  /* 0x000000ff03ff79a7 */ /* 0x0003e2000810043f */
[----:B------:R-:W-:Y:S05]  /*13d0*/  @P0 BRA `(.L_x_20) ;  /* 0x0000000000040947 */ /* 0x000fea0003800000 */
[----:B------:R-:W-:Y:S01]  /*13e0*/  BPT.TRAP 0x1 ;  /* 0x000000040000795c */ /* 0x000fe20000300000 */
.L_x_20:
[----:B-1----:R-:W1:Y:S01]  /*13f0*/  S2R R3, SR_TID.X ;  /* 0x0000000000037919 */ /* 0x002e620000002100 */
[----:B------:R-:W-:Y:S01]  /*1400*/  ULDC.64 UR4, c[0x0][0x280] ;  /* 0x0000a00000047ab9 */ /* 0x000fe20000000a00 */
[----:B0-----:R-:W0:Y:S01]  /*1410*/  S2R R5, SR_CTAID.Y ;  /* 0x0000000000057919 */ /* 0x001e220000002600 */
[----:B------:R-:W2:Y:S01]  /*1420*/  S2R R13, SR_CTAID.X ;  /* 0x00000000000d7919 */ /* 0x000ea20000002500 */
[----:B-1----:R-:W-:-:S04]  /*1430*/  SHF.R.S32.HI R2, RZ, 0x1f, R3 ;  /* 0x0000001fff027819 */ /* 0x002fc80000011403 */
[----:B------:R-:W-:Y:S01]  /*1440*/  LEA.HI R2, R2, R3, RZ, 0x7 ;  /* 0x0000000302027211 */ /* 0x000fe200078f38ff */
[----:B0-----:R-:W-:-:S03]  /*1450*/  IMAD.SHL.U32 R5, R5, 0x40, RZ ;  /* 0x0000004005057824 */ /* 0x001fc600078e00ff */
[----:B------:R-:W-:Y:S01]  /*1460*/  LOP3.LUT R2, R2, 0xffffff80, RZ, 0xc0, !PT ;  /* 0xffffff8002027812 */ /* 0x000fe200078ec0ff */
[----:B--2---:R-:W-:Y:S01]  /*1470*/  IMAD.SHL.U32 R8, R13, 0x80, RZ ;  /* 0x000000800d087824 */ /* 0x004fe200078e00ff */
[----:B------:R-:W-:-:S03]  /*1480*/  ISETP.GE.AND P0, PT, R5, UR5, PT ;  /* 0x0000000505007c0c */ /* 0x000fc6000bf06270 */
[----:B------:R-:W-:Y:S01]  /*1490*/  IMAD.IADD R4, R3, 0x1, -R2 ;  /* 0x0000000103047824 */ /* 0x000fe200078e0a02 */
[----:B------:R-:W-:-:S04]  /*14a0*/  ISETP.GE.OR P0, PT, R8, UR4, P0 ;  /* 0x0000000408007c0c */ /* 0x000fc80008706670 */
[----:B------:R-:W-:-:S04]  /*14b0*/  SHF.R.S32.HI R7, RZ, 0x1f, R4 ;  /* 0x0000001fff077819 */ /* 0x000fc80000011404 */
[----:B------:R-:W-:-:S04]  /*14c0*/  LEA.HI R2, R7, R4, RZ, 0x2 ;  /* 0x0000000407027211 */ /* 0x000fc800078f10ff */
[--C-:B------:R-:W-:Y:S02]  /*14d0*/  SHF.R.S32.HI R16, RZ, 0x2, R2.reuse ;  /* 0x00000002ff107819 */ /* 0x100fe40000011402 */
[----:B------:R-:W-:-:S04]  /*14e0*/  SHF.R.S32.HI R3, RZ, 0x1f, R2 ;  /* 0x0000001fff037819 */ /* 0x000fc80000011402 */
[----:B------:R-:W-:-:S04]  /*14f0*/  LEA.HI R3, R3, R16, RZ, 0x3 ;  /* 0x0000001003037211 */ /* 0x000fc800078f18ff */
[----:B------:R-:W-:Y:S01]  /*1500*/  LOP3.LUT R17, R3, 0xfffffff8, RZ, 0xc0, !PT ;  /* 0xfffffff803117812 */ /* 0x000fe200078ec0ff */
[----:B------:R-:W-:Y:S06]  /*1510*/  @P0 EXIT ;  /* 0x000000000000094d */ /* 0x000fec0003800000 */
[----:B------:R-:W-:Y:S01]  /*1520*/  LOP3.LUT R9, R2, 0x7ffffffc, RZ, 0xc0, !PT ;  /* 0x7ffffffc02097812 */ /* 0x000fe200078ec0ff */
[----:B------:R-:W-:Y:S01]  /*1530*/  IMAD.IADD R16, R16, 0x1, -R17 ;  /* 0x0000000110107824 */ /* 0x000fe200078e0a11 */
[----:B------:R-:W0:Y:S01]  /*1540*/  LDC.64 R2, c[0x0][0x5d0] ;  /* 0x00017400ff027b82 */ /* 0x000e220000000a00 */
[----:B------:R-:W-:Y:S02]  /*1550*/  LEA.HI R7, R7, R4, RZ, 0x5 ;  /* 0x0000000407077211 */ /* 0x000fe400078f28ff */
[----:B------:R-:W-:Y:S01]  /*1560*/  IMAD.IADD R9, R4, 0x1, -R9 ;  /* 0x0000000104097824 */ /* 0x000fe200078e0a09 */
[--C-:B------:R-:W-:Y:S02]  /*1570*/  SHF.R.S32.HI R17, RZ, 0x1f, R16.reuse ;  /* 0x0000001fff117819 */ /* 0x100fe40000011410 */
[----:B------:R-:W-:Y:S01]  /*1580*/  SHF.R.S32.HI R11, RZ, 0x5, R7 ;  /* 0x00000005ff0b7819 */ /* 0x000fe20000011407 */
[----:B------:R-:W-:Y:S01]  /*1590*/  IMAD.SHL.U32 R4, R9, 0x2, RZ ;  /* 0x0000000209047824 */ /* 0x000fe200078e00ff */
[----:B---3-5:R-:W-:Y:S01]  /*15a0*/  FSETP.NEU.AND P1, PT, R14, RZ, PT ;  /* 0x000000ff0e00720b */ /* 0x028fe20003f2d000 */
[----:B------:R-:W-:-:S03]  /*15b0*/  IMAD.WIDE R6, R13, 0x80, R16 ;  /* 0x000000800d067825 */ /* 0x000fc600078e0210 */
[----:B------:R-:W-:Y:S01]  /*15c0*/  SHF.R.S32.HI R10, RZ, 0x1f, R4 ;  /* 0x0000001fff0a7819 */ /* 0x000fe20000011404 */
[----:B------:R-:W-:Y:S01]  /*15d0*/  IMAD R13, R11, -0x10, -R8 ;  /* 0xfffffff00b0d7824 */ /* 0x000fe200078e0a08 */
[----:B------:R-:W-:Y:S01]  /*15e0*/  IADD3 R8, P0, R5, R4, RZ ;  /* 0x0000000405087210 */ /* 0x000fe20007f1e0ff */
[----:B------:R-:W-:Y:S01]  /*15f0*/  IMAD.WIDE R6, R11, 0x10, R6 ;  /* 0x000000100b067825 */ /* 0x000fe200078e0206 */
[----:B------:R-:W-:Y:S02]  /*1600*/  IADD3 R15, -R4, UR5, -R5 ;  /* 0x00000005040f7c10 */ /* 0x000fe4000fffe905 */
[----:B------:R-:W-:Y:S02]  /*1610*/  LEA.HI.X.SX32 R9, R5, R10, 0x1, P0 ;  /* 0x0000000a05097211 */ /* 0x000fe400000f0eff */
[----:B------:R-:W-:Y:S02]  /*1620*/  IADD3 R16, R13, UR4, -R16 ;  /* 0x000000040d107c10 */ /* 0x000fe4000fffe810 */
[----:B------:R-:W-:Y:S01]  /*1630*/  ISETP.GT.AND P4, PT, R15, RZ, PT ;  /* 0x000000ff0f00720c */ /* 0x000fe20003f84270 */
[-C--:B0-----:R-:W-:Y:S01]  /*1640*/  IMAD R4, R7, R2.reuse, RZ ;  /* 0x0000000207047224 */ /* 0x081fe200078e02ff */
[----:B------:R-:W-:Y:S01]  /*1650*/  SHF.L.U64.HI R19, R2, 0x3, R3 ;  /* 0x0000000302137819 */ /* 0x000fe20000010203 */
[----:B------:R-:W-:Y:S01]  /*1660*/  IMAD.WIDE.U32 R10, R6, R2, R8 ;  /* 0x00000002060a7225 */ /* 0x000fe200078e0008 */
[----:B------:R-:W-:-:S02]  /*1670*/  P2R R5, PR, RZ, 0x10 ;  /* 0x00000010ff057803 */ /* 0x000fc40000000000 */
[----:B------:R-:W-:Y:S01]  /*1680*/  ISETP.GT.AND P0, PT, R16, RZ, P4 ;  /* 0x000000ff1000720c */ /* 0x000fe20002704270 */
[----:B------:R-:W-:Y:S01]  /*1690*/  IMAD R13, R6, R3, R4 ;  /* 0x00000003060d7224 */ /* 0x000fe200078e0204 */
[C---:B------:R-:W-:Y:S01]  /*16a0*/  SHF.L.U64.HI R18, R2.reuse, 0x6, R3 ;  /* 0x0000000602127819 */ /* 0x040fe20000010203 */
[C---:B------:R-:W-:Y:S02]  /*16b0*/  IMAD.SHL.U32 R20, R2.reuse, 0x8, RZ ;  /* 0x0000000802147824 */ /* 0x040fe400078e00ff */
[----:B------:R-:W-:Y:S02]  /*16c0*/  IMAD.SHL.U32 R17, R2, 0x40, RZ ;  /* 0x0000004002117824 */ /* 0x000fe400078e00ff */
[----:B------:R-:W-:Y:S01]  /*16d0*/  IMAD.IADD R13, R11, 0x1, R13 ;  /* 0x000000010b0d7824 */ /* 0x000fe200078e020d */
[----:B------:R-:W-:Y:S06]  /*16e0*/  @!P1 BRA `(.L_x_22) ;  /* 0x00000030008c9947 */ /* 0x000fec0003800000 */
[----:B------:R-:W-:Y:S01]  /*16f0*/  ULDC.64 UR6, c[0x0][0x5b0] ;  /* 0x00016c0000067ab9 */ /* 0x000fe20000000a00 */
[----:B------:R-:W-:Y:S01]  /*1700*/  ULDC.64 UR8, c[0x0][0x5a8] ;  /* 0x00016a0000087ab9 */ /* 0x000fe20000000a00 */
[----:B------:R-:W-:Y:S01]  /*1710*/  IMAD R21, R7, UR6, RZ ;  /* 0x0000000607157c24 */ /* 0x000fe2000f8e02ff */
[----:B------:R-:W-:Y:S01]  /*1720*/  ULDC.64 UR4, c[0x0][0x5c8] ;  /* 0x0001720000047ab9 */ /* 0x000fe20000000a00 */
[----:B------:R-:W-:-:S04]  /*1730*/  IMAD.WIDE.U32 R2, R6, UR6, R8 ;  /* 0x0000000606027c25 */ /* 0x000fc8000f8e0008 */
[----:B------:R-:W-:Y:S01]  /*1740*/  IMAD R21, R6, UR7, R21 ;  /* 0x0000000706157c24 */ /* 0x000fe2000f8e0215 */
[----:B------:R-:W-:-:S03]  /*1750*/  LEA R4, P1, R2, UR8, 0x1 ;  /* 0x0000000802047c11 */ /* 0x000fc6000f8208ff */
[----:B------:R-:W-:-:S05]  /*1760*/  IMAD.IADD R3, R3, 0x1, R21 ;  /* 0x0000000103037824 */ /* 0x000fca00078e0215 */
[----:B------:R-:W-:-:S05]  /*1770*/  LEA.HI.X R5, R2, UR9, R3, 0x1, P1 ;  /* 0x0000000902057c11 */ /* 0x000fca00088f0c03 */
[----:B------:R-:W2:Y:S01]  /*1780*/  @P0 LDG.E.LTC128B.U16 R22, desc[UR12][R4.64] ;  /* 0x0000000c04160981 */ /* 0x000ea2000c1e1520 */
[----:B------:R-:W-:Y:S01]  /*1790*/  ISETP.GT.AND P3, PT, R15, 0x1, PT ;  /* 0x000000010f00780c */ /* 0x000fe20003f64270 */
[----:B------:R-:W-:Y:S01]  /*17a0*/  BSSY B0, `(.L_x_23) ;  /* 0x000000c000007945 */ /* 0x000fe20003800000 */
[----:B------:R-:W-:Y:S02]  /*17b0*/  LEA R2, P2, R10, UR4, 0x1 ;  /* 0x000000040a027c11 */ /* 0x000fe4000f8408ff */
[----:B------:R-:W-:Y:S01]  /*17c0*/  ISETP.GT.AND P1, PT, R16, RZ, P3 ;  /* 0x000000ff1000720c */ /* 0x000fe20001f24270 */
[----:B--2---:R-:W-:-:S05]  /*17d0*/  HADD2.F32 R3, -RZ, R22.H0_H0 ;  /* 0x20000016ff037230 */ /* 0x004fca0000004100 */
[----:B------:R-:W-:-:S04]  /*17e0*/  FMUL R3, R3, R14 ;  /* 0x0000000e03037220 */ /* 0x000fc80000400000 */
[----:B------:R-:W-:-:S05]  /*17f0*/  FFMA R3, R56, R0, R3 ;  /* 0x0000000038037223 */ /* 0x000fca0000000003 */
[----:B------:R-:W-:Y:S02]  /*1800*/  F2FP.F16.F32.PACK_AB R11, RZ, R3 ;  /* 0x00000003ff0b723e */ /* 0x000fe400000000ff */
[----:B------:R-:W-:Y:S02]  /*1810*/  P2R R3, PR, RZ, 0x8 ;  /* 0x00000008ff037803 */ /* 0x000fe40000000000 */
[----:B------:R-:W-:-:S05]  /*1820*/  LEA.HI.X R3, R10, UR5, R13, 0x1, P2 ;  /* 0x000000050a037c11 */ /* 0x000fca00090f0c0d */
[----:B------:R0:W-:Y:S01]  /*1830*/  @P0 STG.E.U16 desc[UR12][R2.64], R11 ;  /* 0x0000000b02000986 */ /* 0x0001e2000c10150c */
[----:B------:R-:W-:Y:S05]  /*1840*/  @!P1 BRA `(.L_x_24) ;  /* 0x0000000000049947 */ /* 0x000fea0003800000 */
[----:B------:R1:W5:Y:S02]  /*1850*/  LDG.E.LTC128B.U16 R22, desc[UR12][R4.64+0x2] ;  /* 0x0000020c04167981 */ /* 0x000364000c1e1520 */
.L_x_24:
[----:B------:R-:W-:Y:S05]  /*1860*/  BSYNC B0 ;  /* 0x0000000000007941 */ /* 0x000fea0003800000 */
.L_x_23:
[----:B------:R-:W-:Y:S01]  /*1870*/  USHF.L.U32 UR4, UR6, 0x3, URZ ;  /* 0x0000000306047899 */ /* 0x000fe2000800063f */
[----:B-----5:R-:W-:Y:S01]  /*1880*/  HADD2.F32 R13, -RZ, R22.H0_H0 ;  /* 0x20000016ff0d7230 */ /* 0x020fe20000004100 */
[----:B------:R-:W-:Y:S01]  /*1890*/  USHF.L.U64.HI UR5, UR6, 0x3, UR7 ;  /* 0x0000000306057899 */ /* 0x000fe20008010207 */
[----:B------:R-:W-:-:S03]  /*18a0*/  ISETP.GT.AND P0, PT, R16, 0x8, P4 ;  /* 0x000000081000780c */ /* 0x000fc60002704270 */
[----:B------:R-:W-:Y:S02]  /*18b0*/  IMAD.U32 R10, RZ, RZ, UR4 ;  /* 0x00000004ff0a7e24 */ /* 0x000fe4000f8e00ff */
[----:B------:R-:W-:Y:S01]  /*18c0*/  FMUL R56, R13, R14 ;  /* 0x0000000e0d387220 */ /* 0x000fe20000400000 */
[----:B0-----:R-:W-:-:S03]  /*18d0*/  IMAD.U32 R11, RZ, RZ, UR5 ;  /* 0x00000005ff0b7e24 */ /* 0x001fc6000f8e00ff */
[----:B------:R-:W-:Y:S01]  /*18e0*/  FFMA R56, R57, R0, R56 ;  /* 0x0000000039387223 */ /* 0x000fe20000000038 */
[----:B------:R-:W-:-:S04]  /*18f0*/  IMAD.WIDE.U32 R12, R6, UR6, R10 ;  /* 0x00000006060c7c25 */ /* 0x000fc8000f8e000a */
[----:B------:R-:W-:Y:S02]  /*1900*/  F2FP.F16.F32.PACK_AB R57, RZ, R56 ;  /* 0x00000038ff39723e */ /* 0x000fe400000000ff */
[----:B------:R-:W-:-:S03]  /*1910*/  IADD3 R23, P2, R8, R12, RZ ;  /* 0x0000000c08177210 */ /* 0x000fc60007f5e0ff */
[----:B------:R0:W-:Y:S01]  /*1920*/  @P1 STG.E.U16 desc[UR12][R2.64+0x2], R57 ;  /* 0x0000023902001986 */ /* 0x0001e2000c10150c */
[----:B------:R-:W-:Y:S02]  /*1930*/  IADD3.X R56, R9, R21, R13, P2, !PT ;  /* 0x0000001509387210 */ /* 0x000fe400017fe40d */
[----:B------:R-:W-:-:S04]  /*1940*/  LEA R12, P2, R23, UR8, 0x1 ;  /* 0x00000008170c7c11 */ /* 0x000fc8000f8408ff */
[----:B------:R-:W-:-:S05]  /*1950*/  LEA.HI.X R13, R23, UR9, R56, 0x1, P2 ;  /* 0x00000009170d7c11 */ /* 0x000fca00090f0c38 */
[----:B------:R-:W2:Y:S01]  /*1960*/  @P0 LDG.E.LTC128B.U16 R22, desc[UR12][R12.64] ;  /* 0x0000000c0c160981 */ /* 0x000ea2000c1e1520 */
[C---:B------:R-:W-:Y:S01]  /*1970*/  IMAD.SHL.U32 R23, R20.reuse, 0x2, RZ ;  /* 0x0000000214177824 */ /* 0x040fe200078e00ff */
[----:B------:R-:W-:Y:S01]  /*1980*/  SHF.L.U64.HI R19, R20, 0x1, R19 ;  /* 0x0000000114137819 */ /* 0x000fe20000010213 */
[----:B------:R-:W-:Y:S01]  /*1990*/  BSSY B0, `(.L_x_25) ;  /* 0x000000b000007945 */ /* 0x000fe20003800000 */
[----:B------:R-:W-:Y:S02]  /*19a0*/  ISETP.GT.AND P1, PT, R16, 0x8, P3 ;  /* 0x000000081000780c */ /* 0x000fe40001f24270 */
[----:B------:R-:W-:Y:S01]  /*19b0*/  IADD3 R20, P2, R23, R2, RZ ;  /* 0x0000000217147210 */ /* 0x000fe20007f5e0ff */
[----:B--2---:R-:W-:-:S05]  /*19c0*/  HADD2.F32 R21, -RZ, R22.H0_H0 ;  /* 0x20000016ff157230 */ /* 0x004fca0000004100 */
[----:B------:R-:W-:-:S04]  /*19d0*/  FMUL R21, R21, R14 ;  /* 0x0000000e15157220 */ /* 0x000fc80000400000 */
[----:B------:R-:W-:-:S05]  /*19e0*/  FFMA R21, R58, R0, R21 ;  /* 0x000000003a157223 */ /* 0x000fca0000000015 */
[----:B------:R-:W-:Y:S01]  /*19f0*/  F2FP.F16.F32.PACK_AB R56, RZ, R21 ;  /* 0x00000015ff38723e */ /* 0x000fe200000000ff */
[----:B------:R-:W-:-:S05]  /*1a00*/  IMAD.X R21, R19, 0x1, R3, P2 ;  /* 0x0000000113157824 */ /* 0x000fca00010e0603 */
[----:B------:R0:W-:Y:S01]  /*1a10*/  @P0 STG.E.U16 desc[UR12][R20.64], R56 ;  /* 0x0000003814000986 */ /* 0x0001e2000c10150c */
[----:B------:R-:W-:Y:S05]  /*1a20*/  @!P1 BRA `(.L_x_26) ;  /* 0x0000000000049947 */ /* 0x000fea0003800000 */
[----:B------:R2:W5:Y:S02]  /*1a30*/  LDG.E.LTC128B.U16 R22, desc[UR12][R12.64+0x2] ;  /* 0x0000020c0c167981 */ /* 0x000564000c1e1520 */
.L_x_26:
[----:B------:R-:W-:Y:S05]  /*1a40*/  BSYNC B0 ;  /* 0x0000000000007941 */ /* 0x000fea0003800000 */
.L_x_25:
[----:B0----5:R-:W-:Y:S01]  /*1a50*/  HADD2.F32 R57, -RZ, R22.H0_H0 ;  /* 0x20000016ff397230 */ /* 0x021fe20000004100 */
[----:B------:R-:W-:Y:S01]  /*1a60*/  ISETP.GT.AND P3, PT, R15, 0x8, PT ;  /* 0x000000080f00780c */ /* 0x000fe20003f64270 */
[----:B------:R-:W-:Y:S03]  /*1a70*/  BSSY B0, `(.L_x_27) ;  /* 0x0000009000007945 */ /* 0x000fe60003800000 */
[----:B------:R-:W-:Y:S01]  /*1a80*/  FMUL R56, R57, R14 ;  /* 0x0000000e39387220 */ /* 0x000fe20000400000 */
[----:B------:R-:W-:Y:S02]  /*1a90*/  ISETP.GT.AND P0, PT, R16, RZ, P3 ;  /* 0x000000ff1000720c */ /* 0x000fe40001f04270 */
[----:B------:R-:W-:Y:S01]  /*1aa0*/  P2R R57, PR, RZ, 0x8 ;  /* 0x00000008ff397803 */ /* 0x000fe20000000000 */
[----:B------:R-:W-:-:S05]  /*1ab0*/  FFMA R56, R59, R0, R56 ;  /* 0x000000003b387223 */ /* 0x000fca0000000038 */
[----:B------:R-:W-:-:S05]  /*1ac0*/  F2FP.F16.F32.PACK_AB R56, RZ, R56 ;  /* 0x00000038ff38723e */ /* 0x000fca00000000ff */
[----:B------:R0:W-:Y:S01]  /*1ad0*/  @P1 STG.E.U16 desc[UR12][R20.64+0x2], R56 ;  /* 0x0000023814001986 */ /* 0x0001e2000c10150c */
[----:B------:R-:W-:Y:S05]  /*1ae0*/  @!P0 BRA `(.L_x_28) ;  /* 0x0000000000048947 */ /* 0x000fea0003800000 */
[----:B------:R3:W5:Y:S02]  /*1af0*/  LDG.E.LTC128B.U16 R22, desc[UR12][R4.64+0x10] ;  /* 0x0000100c04167981 */ /* 0x000764000c1e1520 */
.L_x_28:
[----:B------:R-:W-:Y:S05]  /*1b00*/  BSYNC B0 ;  /* 0x0000000000007941 */ /* 0x000fea0003800000 */
.L_x_27:
[----:B-----5:R-:W-:Y:S01]  /*1b10*/  HADD2.F32 R57, -RZ, R22.H0_H0 ;  /* 0x20000016ff397230 */ /* 0x020fe20000004100 */
[----:B------:R-:W-:Y:S01]  /*1b20*/  ISETP.GT.AND P2, PT, R15, 0x9, PT ;  /* 0x000000090f00780c */ /* 0x000fe20003f44270 */
[----:B------:R-:W-:Y:S03]  /*1b30*/  BSSY B0, `(.L_x_29) ;  /* 0x0000009000007945 */ /* 0x000fe60003800000 */
[----:B------:R-:W-:Y:S01]  /*1b40*/  FMUL R57, R57, R14 ;  /* 0x0000000e39397220 */ /* 0x000fe20000400000 */
[----:B------:R-:W-:Y:S02]  /*1b50*/  ISETP.GT.AND P1, PT, R16, RZ, P2 ;  /* 0x000000ff1000720c */ /* 0x000fe40001724270 */
[----:B0-----:R-:W-:Y:S01]  /*1b60*/  P2R R56, PR, RZ, 0x4 ;  /* 0x00000004ff387803 */ /* 0x001fe20000000000 */
[----:B------:R-:W-:-:S05]  /*1b70*/  FFMA R57, R60, R0, R57 ;  /* 0x000000003c397223 */ /* 0x000fca0000000039 */
[----:B------:R-:W-:-:S05]  /*1b80*/  F2FP.F16.F32.PACK_AB R57, RZ, R57 ;  /* 0x00000039ff39723e */ /* 0x000fca00000000ff */
[----:B------:R0:W-:Y:S01]  /*1b90*/  @P0 STG.E.U16 desc[UR12][R2.64+0x10], R57 ;  /* 0x0000103902000986 */ /* 0x0001e2000c10150c */
[----:B------:R-:W-:Y:S05]  /*1ba0*/  @!P1 BRA `(.L_x_30) ;  /* 0x0000000000049947 */ /* 0x000fea0003800000 */
[----:B------:R4:W5:Y:S02]  /*1bb0*/  LDG.E.LTC128B.U16 R22, desc[UR12][R4.64+0x12] ;  /* 0x0000120c04167981 */ /* 0x000964000c1e1520 */
.L_x_30:
[----:B------:R-:W-:Y:S05]  /*1bc0*/  BSYNC B0 ;  /* 0x0000000000007941 */ /* 0x000fea0003800000 */
.L_x_29:
[----:B0----5:R-:W-:Y:S01]  /*1bd0*/  HADD2.F32 R57, -RZ, R22.H0_H0 ;  /* 0x20000016ff397230 */ /* 0x021fe20000004100 */
[----:B------:R-:W-:Y:S01]  /*1be0*/  ISETP.GT.AND P0, PT, R16, 0x8, P3 ;  /* 0x000000081000780c */ /* 0x000fe20001f04270 */
[----:B------:R-:W-:Y:S03]  /*1bf0*/  BSSY B0, `(.L_x_31) ;  /* 0x0000007000007945 */ /* 0x000fe60003800000 */
[----:B------:R-:W-:-:S04]  /*1c00*/  FMUL R56, R57, R14 ;  /* 0x0000000e39387220 */ /* 0x000fc80000400000 */
[----:B------:R-:W-:-:S05]  /*1c10*/  FFMA R56, R61, R0, R56 ;  /* 0x000000003d387223 */ /* 0x000fca0000000038 */
[----:B------:R-:W-:-:S05]  /*1c20*/  F2FP.F16.F32.PACK_AB R56, RZ, R56 ;  /* 0x00000038ff38723e */ /* 0x000fca00000000ff */
[----:B------:R0:W-:Y:S01]  /*1c30*/  @P1 STG.E.U16 desc[UR12][R2.64+0x12], R56 ;  /* 0x0000123802001986 */ /* 0x0001e2000c10150c */
[----:B------:R-:W-:Y:S05]  /*1c40*/  @!P0 BRA `(.L_x_32) ;  /* 0x0000000000048947 */ /* 0x000fea0003800000 */
[----:B------:R0:W5:Y:S02]  /*1c50*/  LDG.E.LTC128B.U16 R22, desc[UR12][R12.64+0x10] ;  /* 0x0000100c0c167981 */ /* 0x000164000c1e1520 */
.L_x_32:
[----:B------:R-:W-:Y:S05]  /*1c60*/  BSYNC B0 ;  /* 0x0000000000007941 */ /* 0x000fea0003800000 */
.L_x_31:
[----:B-----5:R-:W-:Y:S01]  /*1c70*/  HADD2.F32 R57, -RZ, R22.H0_H0 ;  /* 0x20000016ff397230 */ /* 0x020fe20000004100 */
        /* <DEDUP_REMOVED lines=8> */
.L_x_34:
[----:B------:R-:W-:Y:S05]  /*1d00*/  BSYNC B0 ;  /* 0x0000000000007941 */ /* 0x000fea0003800000 */
.L_x_33:
[----:B-----5:R-:W-:Y:S01]  /*1d10*/  HADD2.F32 R59, -RZ, R22.H0_H0 ;  /* 0x20000016ff3b7230 */ /* 0x020fe20000004100 */
[----:B------:R-:W-:Y:S01]  /*1d20*/  ISETP.GT.AND P3, PT, R15, 0x10, PT ;  /* 0x000000100f00780c */ /* 0x000fe20003f64270 */
[C---:B0-----:R-:W-:Y:S01]  /*1d30*/  IMAD.SHL.U32 R57, R17.reuse, 0x2, RZ ;  /* 0x0000000211397824 */ /* 0x041fe200078e00ff */
[----:B------:R-:W-:Y:S01]  /*1d40*/  SHF.L.U64.HI R17, R17, 0x1, R18 ;  /* 0x0000000111117819 */ /* 0x000fe20000010212 */
[----:B------:R-:W-:Y:S01]  /*1d50*/  BSSY B0, `(.L_x_35) ;  /* 0x000000b000007945 */ /* 0x000fe20003800000 */
[----:B------:R-:W-:Y:S02]  /*1d60*/  FMUL R56, R59, R14 ;  /* 0x0000000e3b387220 */ /* 0x000fe40000400000 */
[----:B------:R-:W-:Y:S02]  /*1d70*/  IADD3 R18, P0, P2, R57, R2, R23 ;  /* 0x0000000239127210 */ /* 0x000fe40007a1e017 */
[----:B------:R-:W-:Y:S01]  /*1d80*/  FFMA R56, R63, R0, R56 ;  /* 0x000000003f387223 */ /* 0x000fe20000000038 */
[----:B------:R-:W-:-:S02]  /*1d90*/  P2R R23, PR, RZ, 0x8 ;  /* 0x00000008ff177803 */ /* 0x000fc40000000000 */
[----:B------:R-:W-:Y:S02]  /*1da0*/  IADD3.X R19, R17, R3, R19, P0, P2 ;  /* 0x0000000311137210 */ /* 0x000fe400007e4413 */
[----:B------:R-:W-:Y:S02]  /*1db0*/  F2FP.F16.F32.PACK_AB R56, RZ, R56 ;  /* 0x00000038ff38723e */ /* 0x000fe400000000ff */
[----:B------:R-:W-:-:S03]  /*1dc0*/  ISETP.GT.AND P0, PT, R16, RZ, P3 ;  /* 0x000000ff1000720c */ /* 0x000fc60001f04270 */
[----:B------:R0:W-:Y:S10]  /*1dd0*/  @P1 STG.E.U16 desc[UR12][R20.64+0x12], R56 ;  /* 0x0000123814001986 */ /* 0x0001f4000c10150c */
[----:B------:R-:W-:Y:S05]  /*1de0*/  @!P0 BRA `(.L_x_36) ;  /* 0x0000000000048947 */ /* 0x000fea0003800000 */
[----:B------:R0:W5:Y:S02]  /*1df0*/  LDG.E.LTC128B.U16 R22, desc[UR12][R4.64+0x20] ;  /* 0x0000200c04167981 */ /* 0x000164000c1e1520 */
.L_x_36:
[----:B------:R-:W-:Y:S05]  /*1e00*/  BSYNC B0 ;  /* 0x0000000000007941 */ /* 0x000fea0003800000 */
.L_x_35:
[----:B-----5:R-:W-:Y:S01]  /*1e10*/  HADD2.F32 R23, -RZ, R22.H0_H0 ;  /* 0x20000016ff177230 */ /* 0x020fe20000004100 */
[----:B------:R-:W-:Y:S01]  /*1e20*/  ISETP.GT.AND P1, PT, R15, 0x11, PT ;  /* 0x000000110f00780c */ /* 0x000fe20003f24270 */
[----:B------:R-:W-:Y:S03]  /*1e30*/  BSSY B0, `(.L_x_37) ;  /* 0x0000009000007945 */ /* 0x000fe60003800000 */
[----:B------:R-:W-:-:S04]  /*1e40*/  FMUL R23, R23, R14 ;  /* 0x0000000e17177220 */ /* 0x000fc80000400000 */
[----:B------:R-:W-:-:S05]  /*1e50*/  FFMA R23, R64, R0, R23 ;  /* 0x0000000040177223 */ /* 0x000fca0000000017 */
[----:B------:R-:W-:-:S05]  /*1e60*/  F2FP.F16.F32.PACK_AB R23, RZ, R23 ;  /* 0x00000017ff17723e */ /* 0x000fca00000000ff */
[----:B------:R1:W-:Y:S01]  /*1e70*/  @P0 STG.E.U16 desc[UR12][R2.64+0x20], R23 ;  /* 0x0000201702000986 */ /* 0x0003e2000c10150c */
[----:B------:R-:W-:Y:S02]  /*1e80*/  ISETP.GT.AND P0, PT, R16, RZ, P1 ;  /* 0x000000ff1000720c */ /* 0x000fe40000f04270 */
[----:B-1----:R-:W-:-:S11]  /*1e90*/  P2R R23, PR, RZ, 0x2 ;  /* 0x00000002ff177803 */ /* 0x002fd60000000000 */
[----:B------:R-:W-:Y:S05]  /*1ea0*/  @!P0 BRA `(.L_x_38) ;  /* 0x0000000000048947 */ /* 0x000fea0003800000 */
[----:B------:R1:W5:Y:S02]  /*1eb0*/  LDG.E.LTC128B.U16 R22, desc[UR12][R4.64+0x22] ;  /* 0x0000220c04167981 */ /* 0x000364000c1e1520 */
.L_x_38:
[----:B------:R-:W-:Y:S05]  /*1ec0*/  BSYNC B0 ;  /* 0x0000000000007941 */ /* 0x000fea0003800000 */
.L_x_37:
[----:B-----5:R-:W-:Y:S01]  /*1ed0*/  HADD2.F32 R23, -RZ, R22.H0_H0 ;  /* 0x20000016ff177230 */ /* 0x020fe20000004100 */
[----:B------:R-:W-:Y:S04]  /*1ee0*/  BSSY B0, `(.L_x_39) ;  /* 0x0000008000007945 */ /* 0x000fe80003800000 */
[----:B0-----:R-:W-:-:S04]  /*1ef0*/  FMUL R56, R23, R14 ;  /* 0x0000000e17387220 */ /* 0x001fc80000400000 */
[----:B------:R-:W-:-:S05]  /*1f00*/  FFMA R56, R65, R0, R56 ;  /* 0x0000000041387223 */ /* 0x000fca0000000038 */
[----:B------:R-:W-:-:S05]  /*1f10*/  F2FP.F16.F32.PACK_AB R56, RZ, R56 ;  /* 0x00000038ff38723e */ /* 0x000fca00000000ff */
[----:B------:R0:W-:Y:S01]  /*1f20*/  @P0 STG.E.U16 desc[UR12][R2.64+0x22], R56 ;  /* 0x0000223802000986 */ /* 0x0001e2000c10150c */
[----:B------:R-:W-:-:S13]  /*1f30*/  ISETP.GT.AND P0, PT, R16, 0x8, P3 ;  /* 0x000000081000780c */ /* 0x000fda0001f04270 */
[----:B0-----:R-:W-:Y:S05]  /*1f40*/  @!P0 BRA `(.L_x_40) ;  /* 0x0000000000048947 */ /* 0x001fea0003800000 */
[----:B------:R0:W5:Y:S02]  /*1f50*/  LDG.E.LTC128B.U16 R22, desc[UR12][R12.64+0x20] ;  /* 0x0000200c0c167981 */ /* 0x000164000c1e1520 */
.L_x_40:
[----:B------:R-:W-:Y:S05]  /*1f60*/  BSYNC B0 ;  /* 0x0000000000007941 */ /* 0x000fea0003800000 */
.L_x_39:
[----:B-----5:R-:W-:Y:S01]  /*1f70*/  HADD2.F32 R23, -RZ, R22.H0_H0 ;  /* 0x20000016ff177230 */ /* 0x020fe20000004100 */
[----:B------:R-:W-:Y:S01]  /*1f80*/  BSSY B0, `(.L_x_41) ;  /* 0x000000c000007945 */ /* 0x000fe20003800000 */
[----:B------:R-:W-:-:S03]  /*1f90*/  PRMT R56, R22, 0x7610, R56 ;  /* 0x0000761016387816 */ /* 0x000fc60000000038 */
[----:B------:R-:W-:-:S04]  /*1fa0*/  FMUL R23, R23, R14 ;  /* 0x0000000e17177220 */ /* 0x000fc80000400000 */
[----:B------:R-:W-:-:S05]  /*1fb0*/  FFMA R23, R66, R0, R23 ;  /* 0x0000000042177223 */ /* 0x000fca0000000017 */
[----:B------:R-:W-:-:S04]  /*1fc0*/  F2FP.F16.F32.PACK_AB R23, RZ, R23 ;  /* 0x00000017ff17723e */ /* 0x000fc800000000ff */
[----:B------:R-:W-:-:S05]  /*1fd0*/  PRMT R58, R23, 0x7610, R58 ;  /* 0x00007610173a7816 */ /* 0x000fca000000003a */
[----:B------:R0:W-:Y:S01]  /*1fe0*/  @P0 STG.E.U16 desc[UR12][R20.64+0x20], R58 ;  /* 0x0000203a14000986 */ /* 0x0001e2000c10150c */
[----:B------:R-:W-:-:S05]  /*1ff0*/  IADD3 R59, P0, R6, 0x40, RZ ;  /* 0x00000040063b7810 */ /* 0x000fca0007f1e0ff */
[----:B------:R-:W-:Y:S01]  /*2000*/  IMAD.X R23, RZ, RZ, R7, P0 ;  /* 0x000000ffff177224 */ /* 0x000fe200000e0607 */
[----:B------:R-:W-:-:S13]  /*2010*/  ISETP.GT.AND P0, PT, R16, 0x8, P1 ;  /* 0x000000081000780c */ /* 0x000fda0000f04270 */
[----:B0-----:R-:W-:Y:S05]  /*2020*/  @!P0 BRA `(.L_x_42) ;  /* 0x0000000000048947 */ /* 0x001fea0003800000 */
[----:B------:R0:W5:Y:S02]  /*2030*/  LDG.E.LTC128B.U16 R56, desc[UR12][R12.64+0x22] ;  /* 0x0000220c0c387981 */ /* 0x000164000c1e1520 */
.L_x_42:
[----:B------:R-:W-:Y:S05]  /*2040*/  BSYNC B0 ;  /* 0x0000000000007941 */ /* 0x000fea0003800000 */
.L_x_41:
[----:B-----5:R-:W-:Y:S01]  /*2050*/  HADD2.F32 R7, -RZ, R56.H0_H0 ;  /* 0x20000038ff077230 */ /* 0x020fe20000004100 */
[----:B------:R-:W-:Y:S01]  /*2060*/  ISETP.GT.AND P2, PT, R15, 0x18, PT ;  /* 0x000000180f00780c */ /* 0x000fe20003f44270 */
[----:B------:R-:W-:Y:S01]  /*2070*/  IMAD.WIDE.U32 R10, R59, UR6, R10 ;  /* 0x000000063b0a7c25 */ /* 0x000fe2000f8e000a */
[----:B------:R-:W-:Y:S03]  /*2080*/  BSSY B0, `(.L_x_43) ;  /* 0x0000014000007945 */ /* 0x000fe60003800000 */
[----:B------:R-:W-:-:S04]  /*2090*/  FMUL R6, R7, R14 ;  /* 0x0000000e07067220 */ /* 0x000fc80000400000 */
[----:B------:R-:W-:-:S05]  /*20a0*/  FFMA R6, R67, R0, R6 ;  /* 0x0000000043067223 */ /* 0x000fca0000000006 */
[----:B------:R-:W-:Y:S01]  /*20b0*/  F2FP.F16.F32.PACK_AB R7, RZ, R6 ;  /* 0x00000006ff07723e */ /* 0x000fe200000000ff */
[----:B------:R-:W-:Y:S02]  /*20c0*/  IMAD R6, R23, UR6, RZ ;  /* 0x0000000617067c24 */ /* 0x000fe4000f8e02ff */
[----:B------:R-:W-:Y:S01]  /*20d0*/  IMAD.WIDE.U32 R22, R59, UR6, R8 ;  /* 0x000000063b167c25 */ /* 0x000fe2000f8e0008 */
[----:B------:R-:W-:-:S03]  /*20e0*/  PRMT R58, R7, 0x7610, R58 ;  /* 0x00007610073a7816 */ /* 0x000fc6000000003a */
[----:B------:R-:W-:Y:S02]  /*20f0*/  IMAD R61, R59, UR7, R6 ;  /* 0x000000073b3d7c24 */ /* 0x000fe4000f8e0206 */
[----:B------:R0:W-:Y:S01]  /*2100*/  @P0 STG.E.U16 desc[UR12][R20.64+0x22], R58 ;  /* 0x0000223a14000986 */ /* 0x0001e2000c10150c */
[----:B------:R-:W-:Y:S01]  /*2110*/  LEA R6, P0, R22, UR8, 0x1 ;  /* 0x0000000816067c11 */ /* 0x000fe2000f8008ff */
[----:B------:R-:W-:-:S05]  /*2120*/  IMAD.IADD R7, R23, 0x1, R61 ;  /* 0x0000000117077824 */ /* 0x000fca00078e023d */
[----:B------:R-:W-:Y:S02]  /*2130*/  LEA.HI.X R7, R22, UR9, R7, 0x1, P0 ;  /* 0x0000000916077c11 */ /* 0x000fe400080f0c07 */
[----:B------:R-:W-:-:S04]  /*2140*/  IADD3 R10, P0, R8, R10, RZ ;  /* 0x0000000a080a7210 */ /* 0x000fc80007f1e0ff */
[----:B------:R-:W-:Y:S02]  /*2150*/  IADD3.X R9, R9, R61, R11, P0, !PT ;  /* 0x0000003d09097210 */ /* 0x000fe400007fe40b */
[----:B------:R-:W-:-:S04]  /*2160*/  LEA R8, P0, R10, UR8, 0x1 ;  /* 0x000000080a087c11 */ /* 0x000fc8000f8008ff */
[----:B------:R-:W-:Y:S02]  /*2170*/  LEA.HI.X R9, R10, UR9, R9, 0x1, P0 ;  /* 0x000000090a097c11 */ /* 0x000fe400080f0c09 */
[----:B------:R-:W-:Y:S02]  /*2180*/  ISETP.GT.AND P0, PT, R16, RZ, P2 ;  /* 0x000000ff1000720c */ /* 0x000fe40001704270 */
[----:B------:R-:W-:-:S11]  /*2190*/  P2R R10, PR, RZ, 0x4 ;  /* 0x00000004ff0a7803 */ /* 0x000fd60000000000 */
[----:B0-----:R-:W-:Y:S05]  /*21a0*/  @!P0 BRA `(.L_x_44) ;  /* 0x0000000000048947 */ /* 0x001fea0003800000 */
[----:B------:R0:W5:Y:S02]  /*21b0*/  LDG.E.LTC128B.U16 R56, desc[UR12][R4.64+0x30] ;  /* 0x0000300c04387981 */ /* 0x000164000c1e1520 */
.L_x_44:
[----:B------:R-:W-:Y:S05]  /*21c0*/  BSYNC B0 ;  /* 0x0000000000007941 */ /* 0x000fea0003800000 */
.L_x_43:
[----:B-----5:R-:W-:Y:S01]  /*21d0*/  HADD2.F32 R11, -RZ, R56.H0_H0 ;  /* 0x20000038ff0b7230 */ /* 0x020fe20000004100 */
[----:B------:R-:W-:Y:S01]  /*21e0*/  ISETP.GT.AND P1, PT, R15, 0x19, PT ;  /* 0x000000190f00780c */ /* 0x000fe20003f24270 */
[----:B------:R-:W-:Y:S03]  /*21f0*/  BSSY B0, `(.L_x_45) ;  /* 0x0000009000007945 */ /* 0x000fe60003800000 */
[----:B------:R-:W-:Y:S01]  /*2200*/  FMUL R11, R11, R14 ;  /* 0x0000000e0b0b7220 */ /* 0x000fe20000400000 */
[----:B------:R-:W-:-:S03]  /*2210*/  P2R R10, PR, RZ, 0x2 ;  /* 0x00000002ff0a7803 */ /* 0x000fc60000000000 */
[----:B------:R-:W-:-:S05]  /*2220*/  FFMA R11, R68, R0, R11 ;  /* 0x00000000440b7223 */ /* 0x000fca000000000b */
[----:B------:R-:W-:-:S05]  /*2230*/  F2FP.F16.F32.PACK_AB R11, RZ, R11 ;  /* 0x0000000bff0b723e */ /* 0x000fca00000000ff */
[----:B------:R0:W-:Y:S01]  /*2240*/  @P0 STG.E.U16 desc[UR12][R2.64+0x30], R11 ;  /* 0x0000300b02000986 */ /* 0x0001e2000c10150c */
[----:B------:R-:W-:-:S13]  /*2250*/  ISETP.GT.AND P0, PT, R16, RZ, P1 ;  /* 0x000000ff1000720c */ /* 0x000fda0000f04270 */
[----:B0-----:R-:W-:Y:S05]  /*2260*/  @!P0 BRA `(.L_x_46) ;  /* 0x0000000000048947 */ /* 0x001fea0003800000 */
[----:B------:R0:W5:Y:S02]  /*2270*/  LDG.E.LTC128B.U16 R56, desc[UR12][R4.64+0x32] ;  /* 0x0000320c04387981 */ /* 0x000164000c1e1520 */
.L_x_46:
[----:B------:R-:W-:Y:S05]  /*2280*/  BSYNC B0 ;  /* 0x0000000000007941 */ /* 0x000fea0003800000 */
.L_x_45:
[----:B-----5:R-:W-:Y:S01]  /*2290*/  HADD2.F32 R11, -RZ, R56.H0_H0 ;  /* 0x20000038ff0b7230 */ /* 0x020fe20000004100 */
[----:B------:R-:W-:Y:S04]  /*22a0*/  BSSY B0, `(.L_x_47) ;  /* 0x0000008000007945 */ /* 0x000fe80003800000 */
[----:B------:R-:W-:-:S04]  /*22b0*/  FMUL R10, R11, R14 ;  /* 0x0000000e0b0a7220 */ /* 0x000fc80000400000 */
[----:B------:R-:W-:-:S05]  /*22c0*/  FFMA R10, R69, R0, R10 ;  /* 0x00000000450a7223 */ /* 0x000fca000000000a */
[----:B------:R-:W-:-:S05]  /*22d0*/  F2FP.F16.F32.PACK_AB R10, RZ, R10 ;  /* 0x0000000aff0a723e */ /* 0x000fca00000000ff */
[----:B------:R0:W-:Y:S01]  /*22e0*/  @P0 STG.E.U16 desc[UR12][R2.64+0x32], R10 ;  /* 0x0000320a02000986 */ /* 0x0001e2000c10150c */
[----:B------:R-:W-:-:S13]  /*22f0*/  ISETP.GT.AND P0, PT, R16, 0x8, P2 ;  /* 0x000000081000780c */ /* 0x000fda0001704270 */
[----:B0-----:R-:W-:Y:S05]  /*2300*/  @!P0 BRA `(.L_x_48) ;  /* 0x0000000000048947 */ /* 0x001fea0003800000 */
[----:B------:R0:W5:Y:S02]  /*2310*/  LDG.E.LTC128B.U16 R56, desc[UR12][R12.64+0x30] ;  /* 0x0000300c0c387981 */ /* 0x000164000c1e1520 */
.L_x_48:
[----:B------:R-:W-:Y:S05]  /*2320*/  BSYNC B0 ;  /* 0x0000000000007941 */ /* 0x000fea0003800000 */
.L_x_47:
        /* <DEDUP_REMOVED lines=9> */
.L_x_50:
[----:B------:R-:W-:Y:S05]  /*23c0*/  BSYNC B0 ;  /* 0x0000000000007941 */ /* 0x000fea0003800000 */
.L_x_49:
        /* <DEDUP_REMOVED lines=11> */
.L_x_52:
[----:B------:R-:W-:Y:S05]  /*2480*/  BSYNC B0 ;  /* 0x0000000000007941 */ /* 0x000fea0003800000 */
.L_x_51:
        /* <DEDUP_REMOVED lines=11> */
.L_x_54:
[----:B------:R-:W-:Y:S05]  /*2540*/  BSYNC B0 ;  /* 0x0000000000007941 */ /* 0x000fea0003800000 */
.L_x_53:
        /* <DEDUP_REMOVED lines=9> */
.L_x_56:
[----:B------:R-:W-:Y:S05]  /*25e0*/  BSYNC B0 ;  /* 0x0000000000007941 */ /* 0x000fea0003800000 */
.L_x_55:
        /* <DEDUP_REMOVED lines=9> */
.L_x_58:
[----:B------:R-:W-:Y:S05]  /*2680*/  BSYNC B0 ;  /* 0x0000000000007941 */ /* 0x000fea0003800000 */
.L_x_57:
        /* <DEDUP_REMOVED lines=11> */
.L_x_60:
[----:B------:R-:W-:Y:S05]  /*2740*/  BSYNC B0 ;  /* 0x0000000000007941 */ /* 0x000fea0003800000 */
.L_x_59:
[----:B-----5:R-:W-:Y:S01]  /*2750*/  HADD2.F32 R11, -RZ, R56.H0_H0 ;  /* 0x20000038ff0b7230 */ /* 0x020fe20000004100 */
[----:B------:R-:W-:Y:S01]  /*2760*/  ISETP.GT.AND P4, PT, R15, 0x29, PT ;  /* 0x000000290f00780c */ /* 0x000fe20003f84270 */
[----:B------:R-:W-:Y:S03]  /*2770*/  BSSY B0, `(.L_x_61) ;  /* 0x0000008000007945 */ /* 0x000fe60003800000 */
[----:B------:R-:W-:-:S04]  /*2780*/  FMUL R11, R11, R14 ;  /* 0x0000000e0b0b7220 */ /* 0x000fc80000400000 */
[----:B------:R-:W-:-:S05]  /*2790*/  FFMA R11, R76, R0, R11 ;  /* 0x000000004c0b7223 */ /* 0x000fca000000000b */
[----:B------:R-:W-:-:S05]  /*27a0*/  F2FP.F16.F32.PACK_AB R11, RZ, R11 ;  /* 0x0000000bff0b723e */ /* 0x000fca00000000ff */
[----:B------:R0:W-:Y:S01]  /*27b0*/  @P0 STG.E.U16 desc[UR12][R2.64+0x50], R11 ;  /* 0x0000500b02000986 */ /* 0x0001e2000c10150c */
[----:B------:R-:W-:-:S13]  /*27c0*/  ISETP.GT.AND P0, PT, R16, RZ, P4 ;  /* 0x000000ff1000720c */ /* 0x000fda0002704270 */
[----:B0-----:R-:W-:Y:S05]  /*27d0*/  @!P0 BRA `(.L_x_62) ;  /* 0x0000000000048947 */ /* 0x001fea0003800000 */
[----:B------:R0:W5:Y:S02]  /*27e0*/  LDG.E.LTC128B.U16 R56, desc[UR12][R4.64+0x52] ;  /* 0x0000520c04387981 */ /* 0x000164000c1e1520 */
.L_x_62:
[----:B------:R-:W-:Y:S05]  /*27f0*/  BSYNC B0 ;  /* 0x0000000000007941 */ /* 0x000fea0003800000 */
.L_x_61:
        /* <DEDUP_REMOVED lines=9> */
.L_x_64:
[----:B------:R-:W-:Y:S05]  /*2890*/  BSYNC B0 ;  /* 0x0000000000007941 */ /* 0x000fea0003800000 */
.L_x_63:
        /* <DEDUP_REMOVED lines=9> */
.L_x_66:
[----:B------:R-:W-:Y:S05]  /*2930*/  BSYNC B0 ;  /* 0x0000000000007941 */ /* 0x000fea0003800000 */
.L_x_65:
        /* <DEDUP_REMOVED lines=10> */
.L_x_68:
[----:B------:R-:W-:Y:S05]  /*29e0*/  BSYNC B0 ;  /* 0x0000000000007941 */ /* 0x000fea0003800000 */
.L_x_67:
        /* <DEDUP_REMOVED lines=10> */
.L_x_70:
[----:B------:R-:W-:Y:S05]  /*2a90*/  BSYNC B0 ;  /* 0x0000000000007941 */ /* 0x000fea0003800000 */
.L_x_69:
        /* <DEDUP_REMOVED lines=9> */
.L_x_72:
[----:B------:R-:W-:Y:S05]  /*2b30*/  BSYNC B0 ;  /* 0x0000000000007941 */ /* 0x000fea0003800000 */
.L_x_71:
        /* <DEDUP_REMOVED lines=9> */
.L_x_74:
[----:B------:R-:W-:Y:S05]  /*2bd0*/  BSYNC B0 ;  /* 0x0000000000007941 */ /* 0x000fea0003800000 */
.L_x_73:
        /* <DEDUP_REMOVED lines=10> */
.L_x_76:
[----:B------:R-:W-:Y:S05]  /*2c80*/  BSYNC B0 ;  /* 0x0000000000007941 */ /* 0x000fea0003800000 */
.L_x_75:
[----:B-----5:R-:W-:Y:S01]  /*2c90*/  HADD2.F32 R11, -RZ, R56.H0_H0 ;  /* 0x20000038ff0b7230 */ /* 0x020fe20000004100 */
[----:B------:R-:W-:Y:S04]  /*2ca0*/  BSSY B0, `(.L_x_77) ;  /* 0x000000d000007945 */ /* 0x000fe80003800000 */
[----:B------:R-:W-:-:S04]  /*2cb0*/  FMUL R11, R11, R14 ;  /* 0x0000000e0b0b7220 */ /* 0x000fc80000400000 */
[----:B------:R-:W-:-:S05]  /*2cc0*/  FFMA R11, R84, R0, R11 ;  /* 0x00000000540b7223 */ /* 0x000fca000000000b */
[----:B------:R-:W-:-:S05]  /*2cd0*/  F2FP.F16.F32.PACK_AB R11, RZ, R11 ;  /* 0x0000000bff0b723e */ /* 0x000fca00000000ff */
[----:B------:R1:W-:Y:S01]  /*2ce0*/  @P0 STG.E.U16 desc[UR12][R2.64+0x70], R11 ;  /* 0x0000700b02000986 */ /* 0x0003e2000c10150c */
[----:B------:R-:W-:-:S05]  /*2cf0*/  IADD3 R22, P0, R57, R20, RZ ;  /* 0x0000001439167210 */ /* 0x000fca0007f1e0ff */
[----:B------:R-:W-:Y:S01]  /*2d00*/  IMAD.X R23, R17, 0x1, R21, P0 ;  /* 0x0000000111177824 */ /* 0x000fe200000e0615 */
[----:B------:R-:W-:-:S05]  /*2d10*/  IADD3 R10, P0, R57, R2, RZ ;  /* 0x00000002390a7210 */ /* 0x000fca0007f1e0ff */
[----:B-1----:R-:W-:Y:S01]  /*2d20*/  IMAD.X R11, R17, 0x1, R3, P0 ;  /* 0x00000001110b7824 */ /* 0x002fe200000e0603 */
[----:B------:R-:W-:-:S04]  /*2d30*/  ISETP.GT.AND P0, PT, R15, 0x39, PT ;  /* 0x000000390f00780c */ /* 0x000fc80003f04270 */
[----:B------:R-:W-:-:S13]  /*2d40*/  ISETP.GT.AND P5, PT, R16, RZ, P0 ;  /* 0x000000ff1000720c */ /* 0x000fda00007a4270 */
[----:B------:R-:W-:Y:S05]  /*2d50*/  @!P5 BRA `(.L_x_78) ;  /* 0x000000000004d947 */ /* 0x000fea0003800000 */
[----:B------:R1:W5:Y:S02]  /*2d60*/  LDG.E.LTC128B.U16 R56, desc[UR12][R4.64+0x72] ;  /* 0x0000720c04387981 */ /* 0x000364000c1e1520 */
.L_x_78:
[----:B------:R-:W-:Y:S05]  /*2d70*/  BSYNC B0 ;  /* 0x0000000000007941 */ /* 0x000fea0003800000 */
.L_x_77:
[----:B01-345:R-:W-:Y:S01]  /*2d80*/  HADD2.F32 R5, -RZ, R56.H0_H0 ;  /* 0x20000038ff057230 */ /* 0x03bfe20000004100 */
        /* <DEDUP_REMOVED lines=8> */
.L_x_80:
[----:B------:R-:W-:Y:S05]  /*2e10*/  BSYNC B0 ;  /* 0x0000000000007941 */ /* 0x000fea0003800000 */
.L_x_79:
[----:B-----5:R-:W-:Y:S01]  /*2e20*/  HADD2.F32 R3, -RZ, R56.H0_H0 ;  /* 0x20000038ff037230 */ /* 0x020fe20000004100 */
[----:B------:R-:W-:Y:S04]  /*2e30*/  BSSY B0, `(.L_x_81) ;  /* 0x0000008000007945 */ /* 0x000fe80003800000 */
[----:B------:R-:W-:-:S04]  /*2e40*/  FMUL R3, R3, R14 ;  /* 0x0000000e03037220 */ /* 0x000fc80000400000 */
[----:B------:R-:W-:-:S05]  /*2e50*/  FFMA R3, R86, R0, R3 ;  /* 0x0000000056037223 */ /* 0x000fca0000000003 */
[----:B------:R-:W-:-:S05]  /*2e60*/  F2FP.F16.F32.PACK_AB R3, RZ, R3 ;  /* 0x00000003ff03723e */ /* 0x000fca00000000ff */
[----:B------:R1:W-:Y:S01]  /*2e70*/  @P5 STG.E.U16 desc[UR12][R20.64+0x70], R3 ;  /* 0x0000700314005986 */ /* 0x0003e2000c10150c */
[----:B------:R-:W-:-:S13]  /*2e80*/  ISETP.GT.AND P5, PT, R16, 0x8, P0 ;  /* 0x000000081000780c */ /* 0x000fda00007a4270 */
[----:B-1----:R-:W-:Y:S05]  /*2e90*/  @!P5 BRA `(.L_x_82) ;  /* 0x000000000004d947 */ /* 0x002fea0003800000 */
[----:B------:R1:W5:Y:S02]  /*2ea0*/  LDG.E.LTC128B.U16 R56, desc[UR12][R12.64+0x72] ;  /* 0x0000720c0c387981 */ /* 0x000364000c1e1520 */
.L_x_82:
[----:B------:R-:W-:Y:S05]  /*2eb0*/  BSYNC B0 ;  /* 0x0000000000007941 */ /* 0x000fea0003800000 */
.L_x_81:
[----:B-----5:R-:W-:-:S05]  /*2ec0*/  HADD2.F32 R3, -RZ, R56.H0_H0 ;  /* 0x20000038ff037230 */ /* 0x020fca0000004100 */
[----:B------:R-:W-:-:S04]  /*2ed0*/  FMUL R2, R3, R14 ;  /* 0x0000000e03027220 */ /* 0x000fc80000400000 */
[----:B------:R-:W-:-:S05]  /*2ee0*/  FFMA R2, R87, R0, R2 ;  /* 0x0000000057027223 */ /* 0x000fca0000000002 */
[----:B------:R-:W-:-:S05]  /*2ef0*/  F2FP.F16.F32.PACK_AB R2, RZ, R2 ;  /* 0x00000002ff02723e */ /* 0x000fca00000000ff */
[----:B------:R3:W-:Y:S01]  /*2f00*/  @P5 STG.E.U16 desc[UR12][R20.64+0x72], R2 ;  /* 0x0000720214005986 */ /* 0x0007e2000c10150c */
[----:B------:R-:W-:-:S04]  /*2f10*/  ISETP.GT.AND P5, PT, R15, RZ, PT ;  /* 0x000000ff0f00720c */ /* 0x000fc80003fa4270 */
[----:B------:R-:W-:-:S13]  /*2f20*/  ISETP.GT.AND P5, PT, R16, 0x40, P5 ;  /* 0x000000401000780c */ /* 0x000fda0002fa4270 */
[----:B------:R-:W4:Y:S01]  /*2f30*/  @P5 LDG.E.LTC128B.U16 R56, desc[UR12][R6.64] ;  /* 0x0000000c06385981 */ /* 0x000f22000c1e1520 */
[----:B------:R-:W-:Y:S01]  /*2f40*/  BSSY B0, `(.L_x_83) ;  /* 0x000000a000007945 */ /* 0x000fe20003800000 */
[----:B----4-:R-:W-:-:S05]  /*2f50*/  HADD2.F32 R3, -RZ, R56.H0_H0 ;  /* 0x20000038ff037230 */ /* 0x010fca0000004100 */
[----:B------:R-:W-:-:S04]  /*2f60*/  FMUL R3, R3, R14 ;  /* 0x0000000e03037220 */ /* 0x000fc80000400000 */
[----:B------:R-:W-:-:S05]  /*2f70*/  FFMA R3, R24, R0, R3 ;  /* 0x0000000018037223 */ /* 0x000fca0000000003 */
[----:B------:R-:W-:-:S05]  /*2f80*/  F2FP.F16.F32.PACK_AB R3, RZ, R3 ;  /* 0x00000003ff03723e */ /* 0x000fca00000000ff */
[----:B------:R3:W-:Y:S01]  /*2f90*/  @P5 STG.E.U16 desc[UR12][R10.64], R3 ;  /* 0x000000030a005986 */ /* 0x0007e2000c10150c */
[----:B------:R-:W-:-:S04]  /*2fa0*/  ISETP.GT.AND P5, PT, R15, 0x1, PT ;  /* 0x000000010f00780c */ /* 0x000fc80003fa4270 */
[----:B------:R-:W-:-:S13]  /*2fb0*/  ISETP.GT.AND P5, PT, R16, 0x40, P5 ;  /* 0x000000401000780c */ /* 0x000fda0002fa4270 */
[----:B---3--:R-:W-:Y:S05]  /*2fc0*/  @!P5 BRA `(.L_x_84) ;  /* 0x000000000004d947 */ /* 0x008fea0003800000 */
[----:B------:R3:W5:Y:S02]  /*2fd0*/  LDG.E.LTC128B.U16 R56, desc[UR12][R6.64+0x2] ;  /* 0x0000020c06387981 */ /* 0x000764000c1e1520 */
.L_x_84:
[----:B------:R-:W-:Y:S05]  /*2fe0*/  BSYNC B0 ;  /* 0x0000000000007941 */ /* 0x000fea0003800000 */
.L_x_83:
[----:B-----5:R-:W-:Y:S01]  /*2ff0*/  HADD2.F32 R3, -RZ, R56.H0_H0 ;  /* 0x20000038ff037230 */ /* 0x020fe20000004100 */
[----:B------:R-:W-:Y:S04]  /*3000*/  BSSY B0, `(.L_x_85) ;  /* 0x000000c000007945 */ /* 0x000fe80003800000 */
[----:B------:R-:W-:Y:S01]  /*3010*/  FMUL R2, R3, R14 ;  /* 0x0000000e03027220 */ /* 0x000fe20000400000 */
[----:B------:R-:W-:-:S03]  /*3020*/  @P5 IMAD.MOV.U32 R3, RZ, RZ, R11 ;  /* 0x000000ffff035224 */ /* 0x000fc600078e000b */
[----:B------:R-:W-:-:S05]  /*3030*/  FFMA R2, R25, R0, R2 ;  /* 0x0000000019027223 */ /* 0x000fca0000000002 */
[----:B------:R-:W-:-:S04]  /*3040*/  F2FP.F16.F32.PACK_AB R2, RZ, R2 ;  /* 0x00000002ff02723e */ /* 0x000fc800000000ff */
[----:B------:R-:W-:Y:S01]  /*3050*/  PRMT R4, R2, 0x7610, R4 ;  /* 0x0000761002047816 */ /* 0x000fe20000000004 */
[----:B------:R-:W-:-:S05]  /*3060*/  @P5 IMAD.MOV.U32 R2, RZ, RZ, R10 ;  /* 0x000000ffff025224 */ /* 0x000fca00078e000a */
[----:B------:R4:W-:Y:S01]  /*3070*/  @P5 STG.E.U16 desc[UR12][R2.64+0x2], R4 ;  /* 0x0000020402005986 */ /* 0x0009e2000c10150c */
[----:B------:R-:W-:-:S04]  /*3080*/  ISETP.GT.AND P5, PT, R15, RZ, PT ;  /* 0x000000ff0f00720c */ /* 0x000fc80003fa4270 */
[----:B------:R-:W-:-:S13]  /*3090*/  ISETP.GT.AND P5, PT, R16, 0x48, P5 ;  /* 0x000000481000780c */ /* 0x000fda0002fa4270 */
[----:B----4-:R-:W-:Y:S05]  /*30a0*/  @!P5 BRA `(.L_x_86) ;  /* 0x000000000004d947 */ /* 0x010fea0003800000 */
[----:B------:R4:W5:Y:S02]  /*30b0*/  LDG.E.LTC128B.U16 R56, desc[UR12][R8.64] ;  /* 0x0000000c08387981 */ /* 0x000964000c1e1520 */
.L_x_86:
[----:B------:R-:W-:Y:S05]  /*30c0*/  BSYNC B0 ;  /* 0x0000000000007941 */ /* 0x000fea0003800000 */
.L_x_85:
[----:B-----5:R-:W-:Y:S01]  /*30d0*/  HADD2.F32 R3, -RZ, R56.H0_H0 ;  /* 0x20000038ff037230 */ /* 0x020fe20000004100 */
[----:B------:R-:W-:Y:S04]  /*30e0*/  BSSY B0, `(.L_x_87) ;  /* 0x0000009000007945 */ /* 0x000fe80003800000 */
[----:B------:R-:W-:-:S04]  /*30f0*/  FMUL R3, R3, R14 ;  /* 0x0000000e03037220 */ /* 0x000fc80000400000 */
[----:B------:R-:W-:-:S05]  /*3100*/  FFMA R3, R26, R0, R3 ;  /* 0x000000001a037223 */ /* 0x000fca0000000003 */
[----:B------:R-:W-:-:S05]  /*3110*/  F2FP.F16.F32.PACK_AB R3, RZ, R3 ;  /* 0x00000003ff03723e */ /* 0x000fca00000000ff */
[----:B------:R0:W-:Y:S01]  /*3120*/  @P5 STG.E.U16 desc[UR12][R22.64], R3 ;  /* 0x0000000316005986 */ /* 0x0001e2000c10150c */
[----:B------:R-:W-:-:S04]  /*3130*/  ISETP.GT.AND P5, PT, R15, 0x1, PT ;  /* 0x000000010f00780c */ /* 0x000fc80003fa4270 */
[----:B------:R-:W-:-:S13]  /*3140*/  ISETP.GT.AND P5, PT, R16, 0x48, P5 ;  /* 0x000000481000780c */ /* 0x000fda0002fa4270 */
[----:B0-----:R-:W-:Y:S05]  /*3150*/  @!P5 BRA `(.L_x_88) ;  /* 0x000000000004d947 */ /* 0x001fea0003800000 */
[----:B------:R0:W5:Y:S02]  /*3160*/  LDG.E.LTC128B.U16 R56, desc[UR12][R8.64+0x2] ;  /* 0x0000020c08387981 */ /* 0x000164000c1e1520 */
.L_x_88:
[----:B------:R-:W-:Y:S05]  /*3170*/  BSYNC B0 ;  /* 0x0000000000007941 */ /* 0x000fea0003800000 */
.L_x_87:
        /* <DEDUP_REMOVED lines=10> */
.L_x_90:
[----:B------:R-:W-:Y:S05]  /*3220*/  BSYNC B0 ;  /* 0x0000000000007941 */ /* 0x000fea0003800000 */
.L_x_89:
[----:B-----5:R-:W-:Y:S01]  /*3230*/  HADD2.F32 R3, -RZ, R56.H0_H0 ;  /* 0x20000038ff037230 */ /* 0x020fe20000004100 */
[----:B------:R-:W-:Y:S01]  /*3240*/  BSSY B0, `(.L_x_91) ;  /* 0x000000c000007945 */ /* 0x000fe20003800000 */
[----:B------:R-:W-:-:S03]  /*3250*/  @P5 IMAD.MOV.U32 R2, RZ, RZ, R10 ;  /* 0x000000ffff025224 */ /* 0x000fc600078e000a */
[----:B------:R-:W-:-:S04]  /*3260*/  FMUL R3, R3, R14 ;  /* 0x0000000e03037220 */ /* 0x000fc80000400000 */
[----:B------:R-:W-:-:S05]  /*3270*/  FFMA R3, R28, R0, R3 ;  /* 0x000000001c037223 */ /* 0x000fca0000000003 */
[----:B------:R-:W-:-:S04]  /*3280*/  F2FP.F16.F32.PACK_AB R3, RZ, R3 ;  /* 0x00000003ff03723e */ /* 0x000fc800000000ff */
[----:B------:R-:W-:Y:S01]  /*3290*/  PRMT R4, R3, 0x7610, R4 ;  /* 0x0000761003047816 */ /* 0x000fe20000000004 */
[----:B------:R-:W-:-:S05]  /*32a0*/  @P5 IMAD.MOV.U32 R3, RZ, RZ, R11 ;  /* 0x000000ffff035224 */ /* 0x000fca00078e000b */
[----:B------:R0:W-:Y:S01]  /*32b0*/  @P5 STG.E.U16 desc[UR12][R2.64+0x10], R4 ;  /* 0x0000100402005986 */ /* 0x0001e2000c10150c */
[----:B------:R-:W-:-:S04]  /*32c0*/  ISETP.GT.AND P5, PT, R15, 0x9, PT ;  /* 0x000000090f00780c */ /* 0x000fc80003fa4270 */
[----:B------:R-:W-:-:S13]  /*32d0*/  ISETP.GT.AND P5, PT, R16, 0x40, P5 ;  /* 0x000000401000780c */ /* 0x000fda0002fa4270 */
[----:B0-----:R-:W-:Y:S05]  /*32e0*/  @!P5 BRA `(.L_x_92) ;  /* 0x000000000004d947 */ /* 0x001fea0003800000 */
[----:B------:R0:W5:Y:S02]  /*32f0*/  LDG.E.LTC128B.U16 R56, desc[UR12][R6.64+0x12] ;  /* 0x0000120c06387981 */ /* 0x000164000c1e1520 */
.L_x_92:
[----:B------:R-:W-:Y:S05]  /*3300*/  BSYNC B0 ;  /* 0x0000000000007941 */ /* 0x000fea0003800000 */
.L_x_91:
        /* <DEDUP_REMOVED lines=13> */
.L_x_94:
[----:B------:R-:W-:Y:S05]  /*33e0*/  BSYNC B0 ;  /* 0x0000000000007941 */ /* 0x000fea0003800000 */
.L_x_93:
        /* <DEDUP_REMOVED lines=10> */
.L_x_96:
[----:B------:R-:W-:Y:S05]  /*3490*/  BSYNC B0 ;  /* 0x0000000000007941 */ /* 0x000fea0003800000 */
.L_x_95:
        /* <DEDUP_REMOVED lines=13> */
.L_x_98:
[----:B------:R-:W-:Y:S05]  /*3570*/  BSYNC B0 ;  /* 0x0000000000007941 */ /* 0x000fea0003800000 */
.L_x_97:
        /* <DEDUP_REMOVED lines=13> */
.L_x_100:
[----:B------:R-:W-:Y:S05]  /*3650*/  BSYNC B0 ;  /* 0x0000000000007941 */ /* 0x000fea0003800000 */
.L_x_99:
        /* <DEDUP_REMOVED lines=13> */
.L_x_102:
[----:B------:R-:W-:Y:S05]  /*3730*/  BSYNC B0 ;  /* 0x0000000000007941 */ /* 0x000fea0003800000 */
.L_x_101:
        /* <DEDUP_REMOVED lines=13> */
.L_x_104:
[----:B------:R-:W-:Y:S05]  /*3810*/  BSYNC B0 ;  /* 0x0000000000007941 */ /* 0x000fea0003800000 */
.L_x_103:
        /* <DEDUP_REMOVED lines=13> */
.L_x_106:
[----:B------:R-:W-:Y:S05]  /*38f0*/  BSYNC B0 ;  /* 0x0000000000007941 */ /* 0x000fea0003800000 */
.L_x_105:
        /* <DEDUP_REMOVED lines=13> */
.L_x_108:
[----:B------:R-:W-:Y:S05]  /*39d0*/  BSYNC B0 ;  /* 0x0000000000007941 */ /* 0x000fea0003800000 */
.L_x_107:
        /* <DEDUP_REMOVED lines=13> */
.L_x_110:
[----:B------:R-:W-:Y:S05]  /*3ab0*/  BSYNC B0 ;  /* 0x0000000000007941 */ /* 0x000fea0003800000 */
.L_x_109:
        /* <DEDUP_REMOVED lines=13> */
.L_x_112:
[----:B------:R-:W-:Y:S05]  /*3b90*/  BSYNC B0 ;  /* 0x0000000000007941 */ /* 0x000fea0003800000 */
.L_x_111:
        /* <DEDUP_REMOVED lines=13> */
.L_x_114:
[----:B------:R-:W-:Y:S05]  /*3c70*/  BSYNC B0 ;  /* 0x0000000000007941 */ /* 0x000fea0003800000 */
.L_x_113:
        /* <DEDUP_REMOVED lines=13> */
.L_x_116:
[----:B------:R-:W-:Y:S05]  /*3d50*/  BSYNC B0 ;  /* 0x0000000000007941 */ /* 0x000fea0003800000 */
.L_x_115:
        /* <DEDUP_REMOVED lines=13> */
.L_x_118:
[----:B------:R-:W-:Y:S05]  /*3e30*/  BSYNC B0 ;  /* 0x0000000000007941 */ /* 0x000fea0003800000 */
.L_x_117:
        /* <DEDUP_REMOVED lines=13> */
.L_x_120:
[----:B------:R-:W-:Y:S05]  /*3f10*/  BSYNC B0 ;  /* 0x0000000000007941 */ /* 0x000fea0003800000 */
.L_x_119:
        /* <DEDUP_REMOVED lines=9> */
[----:B------:R-:W-:-:S13]  /*3fb0*/  ISETP.GT.AND P5, PT, R16, 0x40, P6 ;  /* 0x000000401000780c */ /* 0x000fda00037a4270 */
[----:B0-----:R-:W-:Y:S05]  /*3fc0*/  @!P5 BRA `(.L_x_122) ;  /* 0x000000000004d947 */ /* 0x001fea0003800000 */
[----:B------:R0:W5:Y:S02]  /*3fd0*/  LDG.E.LTC128B.U16 R56, desc[UR12][R6.64+0x50] ;  /* 0x0000500c06387981 */ /* 0x000164000c1e1520 */
.L_x_122:
[----:B------:R-:W-:Y:S05]  /*3fe0*/  BSYNC B0 ;  /* 0x0000000000007941 */ /* 0x000fea0003800000 */
.L_x_121:
        /* <DEDUP_REMOVED lines=12> */
.L_x_124:
[----:B------:R-:W-:Y:S05]  /*40b0*/  BSYNC B0 ;  /* 0x0000000000007941 */ /* 0x000fea0003800000 */
.L_x_123:
[----:B-----5:R-:W-:Y:S01]  /*40c0*/  HADD2.F32 R3, -RZ, R56.H0_H0 ;  /* 0x20000038ff037230 */ /* 0x020fe20000004100 */
[----:B------:R-:W-:Y:S01]  /*40d0*/  ISETP.GT.AND P6, PT, R16, 0x48, P6 ;  /* 0x000000481000780c */ /* 0x000fe200037c4270 */
[----:B------:R-:W-:Y:S03]  /*40e0*/  BSSY B0, `(.L_x_125) ;  /* 0x000000a000007945 */ /* 0x000fe60003800000 */
[----:B------:R-:W-:Y:S01]  /*40f0*/  FMUL R2, R3, R14 ;  /* 0x0000000e03027220 */ /* 0x000fe20000400000 */
[----:B------:R-:W-:-:S03]  /*4100*/  @P5 IMAD.MOV.U32 R3, RZ, RZ, R11 ;  /* 0x000000ffff035224 */ /* 0x000fc600078e000b */
[----:B------:R-:W-:-:S05]  /*4110*/  FFMA R2, R45, R0, R2 ;  /* 0x000000002d027223 */ /* 0x000fca0000000002 */
[----:B------:R-:W-:-:S04]  /*4120*/  F2FP.F16.F32.PACK_AB R2, RZ, R2 ;  /* 0x00000002ff02723e */ /* 0x000fc800000000ff */
[----:B------:R-:W-:Y:S01]  /*4130*/  PRMT R4, R2, 0x7610, R4 ;  /* 0x0000761002047816 */ /* 0x000fe20000000004 */
[----:B------:R-:W-:-:S05]  /*4140*/  @P5 IMAD.MOV.U32 R2, RZ, RZ, R10 ;  /* 0x000000ffff025224 */ /* 0x000fca00078e000a */
[----:B------:R0:W-:Y:S01]  /*4150*/  @P5 STG.E.U16 desc[UR12][R2.64+0x52], R4 ;  /* 0x0000520402005986 */ /* 0x0001e2000c10150c */
[----:B------:R-:W-:Y:S05]  /*4160*/  @!P6 BRA `(.L_x_126) ;  /* 0x000000000004e947 */ /* 0x000fea0003800000 */
[----:B------:R0:W5:Y:S02]  /*4170*/  LDG.E.LTC128B.U16 R56, desc[UR12][R8.64+0x50] ;  /* 0x0000500c08387981 */ /* 0x000164000c1e1520 */
.L_x_126:
[----:B------:R-:W-:Y:S05]  /*4180*/  BSYNC B0 ;  /* 0x0000000000007941 */ /* 0x000fea0003800000 */
.L_x_125:
[----:B0----5:R-:W-:Y:S01]  /*4190*/  HADD2.F32 R3, -RZ, R56.H0_H0 ;  /* 0x20000038ff037230 */ /* 0x021fe20000004100 */
[----:B------:R-:W-:Y:S01]  /*41a0*/  ISETP.GT.AND P4, PT, R16, 0x48, P4 ;  /* 0x000000481000780c */ /* 0x000fe20002784270 */
[----:B------:R-:W-:Y:S01]  /*41b0*/  @P6 IMAD.MOV.U32 R2, RZ, RZ, R18 ;  /* 0x000000ffff026224 */ /* 0x000fe200078e0012 */
[----:B------:R-:W-:Y:S02]  /*41c0*/  BSSY B0, `(.L_x_127) ;  /* 0x0000009000007945 */ /* 0x000fe40003800000 */
[----:B------:R-:W-:-:S04]  /*41d0*/  FMUL R3, R3, R14 ;  /* 0x0000000e03037220 */ /* 0x000fc80000400000 */
[----:B------:R-:W-:-:S05]  /*41e0*/  FFMA R3, R46, R0, R3 ;  /* 0x000000002e037223 */ /* 0x000fca0000000003 */
[----:B------:R-:W-:-:S04]  /*41f0*/  F2FP.F16.F32.PACK_AB R3, RZ, R3 ;  /* 0x00000003ff03723e */ /* 0x000fc800000000ff */
[----:B------:R-:W-:Y:S01]  /*4200*/  PRMT R4, R3, 0x7610, R4 ;  /* 0x0000761003047816 */ /* 0x000fe20000000004 */
[----:B------:R-:W-:-:S05]  /*4210*/  @P6 IMAD.MOV.U32 R3, RZ, RZ, R19 ;  /* 0x000000ffff036224 */ /* 0x000fca00078e0013 */
[----:B------:R0:W-:Y:S01]  /*4220*/  @P6 STG.E.U16 desc[UR12][R2.64+0x50], R4 ;  /* 0x0000500402006986 */ /* 0x0001e2000c10150c */
[----:B------:R-:W-:Y:S05]  /*4230*/  @!P4 BRA `(.L_x_128) ;  /* 0x000000000004c947 */ /* 0x000fea0003800000 */
[----:B------:R0:W5:Y:S02]  /*4240*/  LDG.E.LTC128B.U16 R56, desc[UR12][R8.64+0x52] ;  /* 0x0000520c08387981 */ /* 0x000164000c1e1520 */
.L_x_128:
[----:B------:R-:W-:Y:S05]  /*4250*/  BSYNC B0 ;  /* 0x0000000000007941 */ /* 0x000fea0003800000 */
.L_x_127:
[----:B0----5:R-:W-:Y:S01]  /*4260*/  HADD2.F32 R3, -RZ, R56.H0_H0 ;  /* 0x20000038ff037230 */ /* 0x021fe20000004100 */
        /* <DEDUP_REMOVED lines=11> */
.L_x_130:
[----:B------:R-:W-:Y:S05]  /*4320*/  BSYNC B0 ;  /* 0x0000000000007941 */ /* 0x000fea0003800000 */
.L_x_129:
        /* <DEDUP_REMOVED lines=12> */
.L_x_132:
[----:B------:R-:W-:Y:S05]  /*43f0*/  BSYNC B0 ;  /* 0x0000000000007941 */ /* 0x000fea0003800000 */
.L_x_131:
        /* <DEDUP_REMOVED lines=12> */
.L_x_134:
[----:B------:R-:W-:Y:S05]  /*44c0*/  BSYNC B0 ;  /* 0x0000000000007941 */ /* 0x000fea0003800000 */
.L_x_133:
        /* <DEDUP_REMOVED lines=12> */
.L_x_136:
[----:B------:R-:W-:Y:S05]  /*4590*/  BSYNC B0 ;  /* 0x0000000000007941 */ /* 0x000fea0003800000 */
.L_x_135:
        /* <DEDUP_REMOVED lines=12> */
.L_x_138:
[----:B------:R-:W-:Y:S05]  /*4660*/  BSYNC B0 ;  /* 0x0000000000007941 */ /* 0x000fea0003800000 */
.L_x_137:
        /* <DEDUP_REMOVED lines=12> */
.L_x_140:
[----:B------:R-:W-:Y:S05]  /*4730*/  BSYNC B0 ;  /* 0x0000000000007941 */ /* 0x000fea0003800000 */
.L_x_139:
        /* <DEDUP_REMOVED lines=9> */
.L_x_142:
[----:B------:R-:W-:Y:S05]  /*47d0*/  BSYNC B0 ;  /* 0x0000000000007941 */ /* 0x000fea0003800000 */
.L_x_141:
[----:B-----5:R-:W-:Y:S01]  /*47e0*/  HADD2.F32 R3, -RZ, R56.H0_H0 ;  /* 0x20000038ff037230 */ /* 0x020fe20000004100 */
[----:B------:R-:W-:Y:S01]  /*47f0*/  ISETP.GT.AND P0, PT, R16, 0x48, P0 ;  /* 0x000000481000780c */ /* 0x000fe20000704270 */
[----:B0-----:R-:W-:Y:S01]  /*4800*/  @P1 IMAD.MOV.U32 R2, RZ, RZ, R18 ;  /* 0x000000ffff021224 */ /* 0x001fe200078e0012 */
        /* <DEDUP_REMOVED lines=9> */
.L_x_144:
[----:B------:R-:W-:Y:S05]  /*48a0*/  BSYNC B0 ;  /* 0x0000000000007941 */ /* 0x000fea0003800000 */
.L_x_143:
[----:B0----5:R-:W-:-:S05]  /*48b0*/  HADD2.F32 R3, -RZ, R56.H0_H0 ;  /* 0x20000038ff037230 */ /* 0x021fca0000004100 */
[----:B------:R-:W-:-:S04]  /*48c0*/  FMUL R14, R3, R14 ;  /* 0x0000000e030e7220 */ /* 0x000fc80000400000 */
[----:B------:R-:W-:Y:S01]  /*48d0*/  FFMA R14, R55, R0, R14 ;  /* 0x00000000370e7223 */ /* 0x000fe2000000000e */
[----:B------:R-:W-:Y:S06]  /*48e0*/  @!P0 EXIT ;  /* 0x000000000000894d */ /* 0x000fec0003800000 */
[----:B------:R-:W-:-:S05]  /*48f0*/  F2FP.F16.F32.PACK_AB R14, RZ, R14 ;  /* 0x0000000eff0e723e */ /* 0x000fca00000000ff */
[----:B------:R-:W-:Y:S01]  /*4900*/  STG.E.U16 desc[UR12][R18.64+0x72], R14 ;  /* 0x0000720e12007986 */ /* 0x000fe2000c10150c */
[----:B------:R-:W-:Y:S05]  /*4910*/  EXIT ;  /* 0x000000000000794d */ /* 0x000fea0003800000 */
.L_x_22:
[----:B------:R-:W-:Y:S01]  /*4920*/  ULDC.64 UR4, c[0x0][0x5c8] ;  /* 0x0001720000047ab9 */ /* 0x000fe20000000a00 */
[-C--:B------:R-:W-:Y:S01]  /*4930*/  FMUL R56, R56, R0.reuse ;  /* 0x0000000038387220 */ /* 0x080fe20000400000 */
[----:B------:R-:W-:Y:S01]  /*4940*/  LEA R2, P1, R10, UR4, 0x1 ;  /* 0x000000040a027c11 */ /* 0x000fe2000f8208ff */
[----:B------:R-:W-:Y:S01]  /*4950*/  IMAD.SHL.U32 R7, R20, 0x2, RZ ;  /* 0x0000000214077824 */ /* 0x000fe200078e00ff */
[----:B------:R-:W-:Y:S01]  /*4960*/  ISETP.GT.AND P6, PT, R15, 0x1, PT ;  /* 0x000000010f00780c */ /* 0x000fe20003fc4270 */
[----:B------:R-:W-:Y:S01]  /*4970*/  FMUL R57, R57, R0 ;  /* 0x0000000039397220 */ /* 0x000fe20000400000 */
[----:B------:R-:W-:Y:S01]  /*4980*/  F2FP.F16.F32.PACK_AB R56, RZ, R56 ;  /* 0x00000038ff38723e */ /* 0x000fe200000000ff */
[-C--:B------:R-:W-:Y:S01]  /*4990*/  FMUL R58, R58, R0.reuse ;  /* 0x000000003a3a7220 */ /* 0x080fe20000400000 */
[----:B------:R-:W-:Y:S01]  /*49a0*/  LEA.HI.X R3, R10, UR5, R13, 0x1, P1 ;  /* 0x000000050a037c11 */ /* 0x000fe200088f0c0d */
[-C--:B------:R-:W-:Y:S01]  /*49b0*/  FMUL R59, R59, R0.reuse ;  /* 0x000000003b3b7220 */ /* 0x080fe20000400000 */
[----:B------:R-:W-:Y:S01]  /*49c0*/  ISETP.GT.AND P2, PT, R15, RZ, PT ;  /* 0x000000ff0f00720c */ /* 0x000fe20003f44270 */
[-C--:B------:R-:W-:Y:S01]  /*49d0*/  FMUL R60, R60, R0.reuse ;  /* 0x000000003c3c7220 */ /* 0x080fe20000400000 */
[C---:B------:R-:W-:Y:S01]  /*49e0*/  ISETP.GT.AND P1, PT, R16.reuse, RZ, P6 ;  /* 0x000000ff1000720c */ /* 0x040fe20003724270 */
[----:B------:R-:W-:Y:S01]  /*49f0*/  @P0 STG.E.U16 desc[UR12][R2.64], R56 ;  /* 0x0000003802000986 */ /* 0x000fe2000c10150c */
[----:B------:R-:W-:Y:S01]  /*4a00*/  ISETP.GT.AND P0, PT, R16, 0x8, P2 ;  /* 0x000000081000780c */ /* 0x000fe20001704270 */
[-C--:B------:R-:W-:Y:S01]  /*4a10*/  FMUL R61, R61, R0.reuse ;  /* 0x000000003d3d7220 */ /* 0x080fe20000400000 */
[----:B------:R-:W-:Y:S01]  /*4a20*/  SHF.L.U64.HI R19, R20, 0x1, R19 ;  /* 0x0000000114137819 */ /* 0x000fe20000010213 */
[----:B------:R-:W-:Y:S01]  /*4a30*/  FMUL R62, R62, R0 ;  /* 0x000000003e3e7220 */ /* 0x000fe20000400000 */
[----:B------:R-:W-:Y:S01]  /*4a40*/  IADD3 R4, P3, R7, R2, RZ ;  /* 0x0000000207047210 */ /* 0x000fe20007f7e0ff */
[-C--:B------:R-:W-:Y:S01]  /*4a50*/  FMUL R63, R63, R0.reuse ;  /* 0x000000003f3f7220 */ /* 0x080fe20000400000 */
[----:B------:R-:W-:Y:S01]  /*4a60*/  F2FP.F16.F32.PACK_AB R57, RZ, R57 ;  /* 0x00000039ff39723e */ /* 0x000fe200000000ff */
[----:B------:R-:W-:Y:S01]  /*4a70*/  FMUL R64, R64, R0 ;  /* 0x0000000040407220 */ /* 0x000fe20000400000 */
[----:B------:R-:W-:Y:S01]  /*4a80*/  F2FP.F16.F32.PACK_AB R58, RZ, R58 ;  /* 0x0000003aff3a723e */ /* 0x000fe200000000ff */
[----:B------:R-:W-:Y:S01]  /*4a90*/  IMAD.X R5, R19, 0x1, R3, P3 ;  /* 0x0000000113057824 */ /* 0x000fe200018e0603 */
[C---:B------:R-:W-:Y:S01]  /*4aa0*/  ISETP.GT.AND P5, PT, R15.reuse, 0x8, PT ;  /* 0x000000080f00780c */ /* 0x040fe20003fa4270 */
[----:B------:R-:W-:Y:S01]  /*4ab0*/  @P1 STG.E.U16 desc[UR12][R2.64+0x2], R57 ;  /* 0x0000023902001986 */ /* 0x000fe2000c10150c */
[----:B------:R-:W-:Y:S01]  /*4ac0*/  ISETP.GT.AND P4, PT, R15, 0x9, PT ;  /* 0x000000090f00780c */ /* 0x000fe20003f84270 */
[-C--:B------:R-:W-:Y:S01]  /*4ad0*/  FMUL R65, R65, R0.reuse ;  /* 0x0000000041417220 */ /* 0x080fe20000400000 */
[C---:B------:R-:W-:Y:S01]  /*4ae0*/  ISETP.GT.AND P2, PT, R16.reuse, 0x8, P6 ;  /* 0x000000081000780c */ /* 0x040fe20003744270 */
[----:B------:R-:W-:Y:S01]  /*4af0*/  @P0 STG.E.U16 desc[UR12][R4.64], R58 ;  /* 0x0000003a04000986 */ /* 0x000fe2000c10150c */
[----:B------:R-:W-:Y:S01]  /*4b00*/  ISETP.GT.AND P0, PT, R16, RZ, P5 ;  /* 0x000000ff1000720c */ /* 0x000fe20002f04270 */
[-C--:B------:R-:W-:Y:S01]  /*4b10*/  FMUL R66, R66, R0.reuse ;  /* 0x0000000042427220 */ /* 0x080fe20000400000 */
[----:B------:R-:W-:Y:S01]  /*4b20*/  ISETP.GT.AND P1, PT, R16, RZ, P4 ;  /* 0x000000ff1000720c */ /* 0x000fe20002724270 */
[-C--:B------:R-:W-:Y:S01]  /*4b30*/  FMUL R67, R67, R0.reuse ;  /* 0x0000000043437220 */ /* 0x080fe20000400000 */
[----:B------:R-:W-:Y:S01]  /*4b40*/  F2FP.F16.F32.PACK_AB R59, RZ, R59 ;  /* 0x0000003bff3b723e */ /* 0x000fe200000000ff */
[----:B------:R-:W-:Y:S01]  /*4b50*/  FMUL R68, R68, R0 ;  /* 0x0000000044447220 */ /* 0x000fe20000400000 */
[----:B------:R-:W-:Y:S01]  /*4b60*/  F2FP.F16.F32.PACK_AB R60, RZ, R60 ;  /* 0x0000003cff3c723e */ /* 0x000fe200000000ff */
[-C--:B------:R-:W-:Y:S01]  /*4b70*/  FMUL R69, R69, R0.reuse ;  /* 0x0000000045457220 */ /* 0x080fe20000400000 */
[----:B------:R-:W-:Y:S01]  /*4b80*/  F2FP.F16.F32.PACK_AB R61, RZ, R61 ;  /* 0x0000003dff3d723e */ /* 0x000fe200000000ff */
[-C--:B------:R-:W-:Y:S01]  /*4b90*/  FMUL R70, R70, R0.reuse ;  /* 0x0000000046467220 */ /* 0x080fe20000400000 */
[C---:B------:R-:W-:Y:S01]  /*4ba0*/  SHF.L.U64.HI R9, R17.reuse, 0x1, R18 ;  /* 0x0000000111097819 */ /* 0x040fe20000010212 */
[----:B------:R-:W-:Y:S01]  /*4bb0*/  IMAD.SHL.U32 R17, R17, 0x2, RZ ;  /* 0x0000000211117824 */ /* 0x000fe200078e00ff */
[----:B------:R-:W-:Y:S01]  /*4bc0*/  @P2 STG.E.U16 desc[UR12][R4.64+0x2], R59 ;  /* 0x0000023b04002986 */ /* 0x000fe2000c10150c */
[----:B------:R-:W-:Y:S01]  /*4bd0*/  ISETP.GT.AND P2, PT, R16, 0x8, P5 ;  /* 0x000000081000780c */ /* 0x000fe20002f44270 */
[----:B------:R-:W-:Y:S01]  /*4be0*/  FMUL R71, R71, R0 ;  /* 0x0000000047477220 */ /* 0x000fe20000400000 */
[----:B------:R-:W-:Y:S01]  /*4bf0*/  ISETP.GT.AND P3, PT, R15, 0x10, PT ;  /* 0x000000100f00780c */ /* 0x000fe20003f64270 */
[----:B------:R-:W-:Y:S01]  /*4c00*/  @P0 STG.E.U16 desc[UR12][R2.64+0x10], R60 ;  /* 0x0000103c02000986 */ /* 0x000fe2000c10150c */
[----:B------:R-:W-:Y:S01]  /*4c10*/  F2FP.F16.F32.PACK_AB R62, RZ, R62 ;  /* 0x0000003eff3e723e */ /* 0x000fe200000000ff */
[----:B------:R-:W-:Y:S01]  /*4c20*/  FMUL R72, R72, R0 ;  /* 0x0000000048487220 */ /* 0x000fe20000400000 */
[----:B------:R-:W-:Y:S01]  /*4c30*/  F2FP.F16.F32.PACK_AB R63, RZ, R63 ;  /* 0x0000003fff3f723e */ /* 0x000fe200000000ff */
[----:B------:R-:W-:Y:S01]  /*4c40*/  @P1 STG.E.U16 desc[UR12][R2.64+0x12], R61 ;  /* 0x0000123d02001986 */ /* 0x000fe2000c10150c */
[----:B------:R-:W-:Y:S01]  /*4c50*/  IADD3 R6, P0, P1, R17, R2, R7 ;  /* 0x0000000211067210 */ /* 0x000fe2000791e007 */
[----:B------:R-:W-:Y:S01]  /*4c60*/  FMUL R73, R73, R0 ;  /* 0x0000000049497220 */ /* 0x000fe20000400000 */
[----:B------:R-:W-:Y:S01]  /*4c70*/  F2FP.F16.F32.PACK_AB R64, RZ, R64 ;  /* 0x00000040ff40723e */ /* 0x000fe200000000ff */
[-C--:B------:R-:W-:Y:S01]  /*4c80*/  FMUL R74, R74, R0.reuse ;  /* 0x000000004a4a7220 */ /* 0x080fe20000400000 */
[----:B------:R-:W-:Y:S01]  /*4c90*/  IADD3.X R7, R9, R3, R19, P0, P1 ;  /* 0x0000000309077210 */ /* 0x000fe200007e2413 */
[----:B------:R-:W-:Y:S01]  /*4ca0*/  @P2 STG.E.U16 desc[UR12][R4.64+0x10], R62 ;  /* 0x0000103e04002986 */ /* 0x000fe2000c10150c */
[C---:B------:R-:W-:Y:S01]  /*4cb0*/  ISETP.GT.AND P1, PT, R16.reuse, 0x8, P4 ;  /* 0x000000081000780c */ /* 0x040fe20002724270 */
[-C--:B------:R-:W-:Y:S01]  /*4cc0*/  FMUL R75, R75, R0.reuse ;  /* 0x000000004b4b7220 */ /* 0x080fe20000400000 */
[----:B------:R-:W-:Y:S01]  /*4cd0*/  ISETP.GT.AND P0, PT, R16, RZ, P3 ;  /* 0x000000ff1000720c */ /* 0x000fe20001f04270 */
[-C--:B------:R-:W-:Y:S01]  /*4ce0*/  FMUL R76, R76, R0.reuse ;  /* 0x000000004c4c7220 */ /* 0x080fe20000400000 */
[----:B------:R-:W-:Y:S01]  /*4cf0*/  ISETP.GT.AND P2, PT, R15, 0x11, PT ;  /* 0x000000110f00780c */ /* 0x000fe20003f44270 */
[-C--:B------:R-:W-:Y:S01]  /*4d00*/  FMUL R77, R77, R0.reuse ;  /* 0x000000004d4d7220 */ /* 0x080fe20000400000 */
[----:B------:R-:W-:Y:S01]  /*4d10*/  F2FP.F16.F32.PACK_AB R65, RZ, R65 ;  /* 0x00000041ff41723e */ /* 0x000fe200000000ff */
[----:B------:R-:W-:Y:S01]  /*4d20*/  FMUL R78, R78, R0 ;  /* 0x000000004e4e7220 */ /* 0x000fe20000400000 */
[----:B------:R-:W-:Y:S01]  /*4d30*/  F2FP.F16.F32.PACK_AB R66, RZ, R66 ;  /* 0x00000042ff42723e */ /* 0x000fe200000000ff */
[-C--:B------:R-:W-:Y:S01]  /*4d40*/  FMUL R79, R79, R0.reuse ;  /* 0x000000004f4f7220 */ /* 0x080fe20000400000 */
[----:B------:R-:W-:Y:S01]  /*4d50*/  F2FP.F16.F32.PACK_AB R67, RZ, R67 ;  /* 0x00000043ff43723e */ /* 0x000fe200000000ff */
[----:B------:R-:W-:Y:S01]  /*4d60*/  FMUL R80, R80, R0 ;  /* 0x0000000050507220 */ /* 0x000fe20000400000 */
[----:B------:R-:W-:Y:S01]  /*4d70*/  F2FP.F16.F32.PACK_AB R68, RZ, R68 ;  /* 0x00000044ff44723e */ /* 0x000fe200000000ff */
[----:B------:R-:W-:Y:S01]  /*4d80*/  @P1 STG.E.U16 desc[UR12][R4.64+0x12], R63 ;  /* 0x0000123f04001986 */ /* 0x000fe2000c10150c */
[----:B------:R-:W-:Y:S01]  /*4d90*/  ISETP.GT.AND P1, PT, R15, 0x19, PT ;  /* 0x000000190f00780c */ /* 0x000fe20003f24270 */
[-C--:B------:R-:W-:Y:S01]  /*4da0*/  FMUL R81, R81, R0.reuse ;  /* 0x0000000051517220 */ /* 0x080fe20000400000 */
[----:B------:R-:W-:Y:S01]  /*4db0*/  F2FP.F16.F32.PACK_AB R69, RZ, R69 ;  /* 0x00000045ff45723e */ /* 0x000fe200000000ff */
[----:B------:R-:W-:Y:S01]  /*4dc0*/  @P0 STG.E.U16 desc[UR12][R2.64+0x20], R64 ;  /* 0x0000204002000986 */ /* 0x000fe2000c10150c */
[----:B------:R-:W-:Y:S01]  /*4dd0*/  ISETP.GT.AND P0, PT, R16, RZ, P2 ;  /* 0x000000ff1000720c */ /* 0x000fe20001704270 */
[----:B------:R-:W-:Y:S01]  /*4de0*/  FMUL R82, R82, R0 ;  /* 0x0000000052527220 */ /* 0x000fe20000400000 */
[----:B------:R-:W-:Y:S01]  /*4df0*/  F2FP.F16.F32.PACK_AB R70, RZ, R70 ;  /* 0x00000046ff46723e */ /* 0x000fe200000000ff */
        /* <DEDUP_REMOVED lines=10> */
[----:B------:R-:W-:Y:S01]  /*4ea0*/  @P0 STG.E.U16 desc[UR12][R2.64+0x22], R65 ;  /* 0x0000224102000986 */ /* 0x000fe2000c10150c */
[----:B------:R-:W-:Y:S01]  /*4eb0*/  ISETP.GT.AND P0, PT, R16, 0x8, P3 ;  /* 0x000000081000780c */ /* 0x000fe20001f04270 */
[-C--:B------:R-:W-:Y:S01]  /*4ec0*/  FMUL R24, R24, R0.reuse ;  /* 0x0000000018187220 */ /* 0x080fe20000400000 */
[----:B------:R-:W-:Y:S01]  /*4ed0*/  ISETP.GT.AND P5, PT, R15, 0x28, PT ;  /* 0x000000280f00780c */ /* 0x000fe20003fa4270 */
        /* <DEDUP_REMOVED lines=8> */
[-C--:B------:R-:W-:Y:S01]  /*4f60*/  FMUL R29, R29, R0.reuse ;  /* 0x000000001d1d7220 */ /* 0x080fe20000400000 */
[C---:B------:R-:W-:Y:S01]  /*4f70*/  ISETP.GT.AND P4, PT, R15.reuse, 0x30, PT ;  /* 0x000000300f00780c */ /* 0x040fe20003f84270 */
[----:B------:R-:W-:Y:S01]  /*4f80*/  @P0 STG.E.U16 desc[UR12][R4.64+0x20], R66 ;  /* 0x0000204204000986 */ /* 0x000fe2000c10150c */
[----:B------:R-:W-:Y:S01]  /*4f90*/  ISETP.GT.AND P0, PT, R16, 0x8, P2 ;  /* 0x000000081000780c */ /* 0x000fe20001704270 */
[-C--:B------:R-:W-:Y:S01]  /*4fa0*/  FMUL R30, R30, R0.reuse ;  /* 0x000000001e1e7220 */ /* 0x080fe20000400000 */
[----:B------:R-:W-:Y:S01]  /*4fb0*/  ISETP.GT.AND P2, PT, R15, 0x18, PT ;  /* 0x000000180f00780c */ /* 0x000fe20003f44270 */
[----:B------:R-:W-:Y:S01]  /*4fc0*/  FMUL R31, R31, R0 ;  /* 0x000000001f1f7220 */ /* 0x000fe20000400000 */
[----:B------:R-:W-:Y:S01]  /*4fd0*/  F2FP.F16.F32.PACK_AB R80, RZ, R80 ;  /* 0x00000050ff50723e */ /* 0x000fe200000000ff */
        /* <DEDUP_REMOVED lines=8> */
[----:B------:R-:W-:Y:S01]  /*5060*/  @P0 STG.E.U16 desc[UR12][R4.64+0x22], R67 ;  /* 0x0000224304000986 */ /* 0x000fe2000c10150c */
[----:B------:R-:W-:Y:S01]  /*5070*/  ISETP.GT.AND P0, PT, R16, RZ, P2 ;  /* 0x000000ff1000720c */ /* 0x000fe20001704270 */
[----:B------:R-:W-:Y:S01]  /*5080*/  FMUL R36, R36, R0 ;  /* 0x0000000024247220 */ /* 0x000fe20000400000 */
[----:B------:R-:W-:Y:S01]  /*5090*/  F2FP.F16.F32.PACK_AB R84, RZ, R84 ;  /* 0x00000054ff54723e */ /* 0x000fe200000000ff */
[-C--:B------:R-:W-:Y:S01]  /*50a0*/  FMUL R37, R37, R0.reuse ;  /* 0x0000000025257220 */ /* 0x080fe20000400000 */
[----:B------:R-:W-:Y:S01]  /*50b0*/  P2R R12, PR, RZ, 0x20 ;  /* 0x00000020ff0c7803 */ /* 0x000fe20000000000 */
        /* <DEDUP_REMOVED lines=9> */
[----:B------:R-:W-:Y:S01]  /*5150*/  ISETP.GT.AND P0, PT, R16, RZ, P1 ;  /* 0x000000ff1000720c */ /* 0x000fe20000f04270 */
        /* <DEDUP_REMOVED lines=13> */
[----:B------:R-:W-:Y:S01]  /*5230*/  ISETP.GT.AND P0, PT, R16, 0x8, P2 ;  /* 0x000000081000780c */ /* 0x000fe20001704270 */
        /* <DEDUP_REMOVED lines=17> */
[----:B------:R-:W-:-:S02]  /*5350*/  F2FP.F16.F32.PACK_AB R36, RZ, R36 ;  /* 0x00000024ff24723e */ /* 0x000fc400000000ff */
[----:B------:R-:W-:Y:S02]  /*5360*/  F2FP.F16.F32.PACK_AB R37, RZ, R37 ;  /* 0x00000025ff25723e */ /* 0x000fe400000000ff */
[----:B------:R-:W-:Y:S02]  /*5370*/  F2FP.F16.F32.PACK_AB R38, RZ, R38 ;  /* 0x00000026ff26723e */ /* 0x000fe400000000ff */
[----:B------:R-:W-:Y:S02]  /*5380*/  F2FP.F16.F32.PACK_AB R39, RZ, R39 ;  /* 0x00000027ff27723e */ /* 0x000fe400000000ff */
[----:B------:R-:W-:Y:S01]  /*5390*/  F2FP.F16.F32.PACK_AB R40, RZ, R40 ;  /* 0x00000028ff28723e */ /* 0x000fe200000000ff */
[----:B------:R-:W-:Y:S01]  /*53a0*/  @P0 STG.E.U16 desc[UR12][R4.64+0x32], R71 ;  /* 0x0000324704000986 */ /* 0x000fe2000c10150c */
[----:B------:R-:W-:Y:S02]  /*53b0*/  ISETP.GT.AND P0, PT, R16, RZ, P2 ;  /* 0x000000ff1000720c */ /* 0x000fe40001704270 */
[----:B------:R-:W-:-:S02]  /*53c0*/  F2FP.F16.F32.PACK_AB R41, RZ, R41 ;  /* 0x00000029ff29723e */ /* 0x000fc400000000ff */
[----:B------:R-:W-:Y:S02]  /*53d0*/  F2FP.F16.F32.PACK_AB R42, RZ, R42 ;  /* 0x0000002aff2a723e */ /* 0x000fe400000000ff */
[----:B------:R-:W-:Y:S02]  /*53e0*/  F2FP.F16.F32.PACK_AB R43, RZ, R43 ;  /* 0x0000002bff2b723e */ /* 0x000fe400000000ff */
[----:B------:R-:W-:Y:S02]  /*53f0*/  F2FP.F16.F32.PACK_AB R44, RZ, R44 ;  /* 0x0000002cff2c723e */ /* 0x000fe400000000ff */
[----:B------:R-:W-:Y:S02]  /*5400*/  F2FP.F16.F32.PACK_AB R45, RZ, R45 ;  /* 0x0000002dff2d723e */ /* 0x000fe400000000ff */
[----:B------:R-:W-:Y:S01]  /*5410*/  F2FP.F16.F32.PACK_AB R46, RZ, R46 ;  /* 0x0000002eff2e723e */ /* 0x000fe200000000ff */
[----:B------:R-:W-:Y:S01]  /*5420*/  @P0 STG.E.U16 desc[UR12][R2.64+0x40], R72 ;  /* 0x0000404802000986 */ /* 0x000fe2000c10150c */
[----:B------:R-:W-:-:S02]  /*5430*/  ISETP.GT.AND P0, PT, R16, RZ, P1 ;  /* 0x000000ff1000720c */ /* 0x000fc40000f04270 */
[----:B------:R-:W-:Y:S02]  /*5440*/  F2FP.F16.F32.PACK_AB R47, RZ, R47 ;  /* 0x0000002fff2f723e */ /* 0x000fe400000000ff */
[----:B------:R-:W-:Y:S02]  /*5450*/  F2FP.F16.F32.PACK_AB R48, RZ, R48 ;  /* 0x00000030ff30723e */ /* 0x000fe400000000ff */
[----:B------:R-:W-:Y:S02]  /*5460*/  F2FP.F16.F32.PACK_AB R49, RZ, R49 ;  /* 0x00000031ff31723e */ /* 0x000fe400000000ff */
[----:B------:R-:W-:Y:S02]  /*5470*/  F2FP.F16.F32.PACK_AB R50, RZ, R50 ;  /* 0x00000032ff32723e */ /* 0x000fe400000000ff */
[----:B------:R-:W-:Y:S02]  /*5480*/  F2FP.F16.F32.PACK_AB R51, RZ, R51 ;  /* 0x00000033ff33723e */ /* 0x000fe400000000ff */
[----:B------:R-:W-:Y:S01]  /*5490*/  F2FP.F16.F32.PACK_AB R52, RZ, R52 ;  /* 0x00000034ff34723e */ /* 0x000fe200000000ff */
[----:B------:R-:W-:Y:S01]  /*54a0*/  @P0 STG.E.U16 desc[UR12][R2.64+0x42], R73 ;  /* 0x0000424902000986 */ /* 0x000fe2000c10150c */
[----:B------:R-:W-:-:S02]  /*54b0*/  ISETP.GT.AND P0, PT, R16, 0x8, P2 ;  /* 0x000000081000780c */ /* 0x000fc40001704270 */
[----:B------:R-:W-:Y:S02]  /*54c0*/  ISETP.GT.AND P2, PT, R15, 0x38, PT ;  /* 0x000000380f00780c */ /* 0x000fe40003f44270 */
[----:B------:R-:W-:Y:S02]  /*54d0*/  F2FP.F16.F32.PACK_AB R53, RZ, R53 ;  /* 0x00000035ff35723e */ /* 0x000fe400000000ff */
[----:B------:R-:W-:-:S07]  /*54e0*/  F2FP.F16.F32.PACK_AB R54, RZ, R54 ;  /* 0x00000036ff36723e */ /* 0x000fce00000000ff */
[----:B------:R-:W-:Y:S01]  /*54f0*/  @P0 STG.E.U16 desc[UR12][R4.64+0x40], R74 ;  /* 0x0000404a04000986 */ /* 0x000fe2000c10150c */
[----:B------:R-:W-:-:S13]  /*5500*/  ISETP.GT.AND P0, PT, R16, 0x8, P1 ;  /* 0x000000081000780c */ /* 0x000fda0000f04270 */
[----:B------:R-:W-:Y:S01]  /*5510*/  @P0 STG.E.U16 desc[UR12][R4.64+0x42], R75 ;  /* 0x0000424b04000986 */ /* 0x000fe2000c10150c */
[----:B------:R-:W-:-:S13]  /*5520*/  ISETP.GT.AND P0, PT, R16, RZ, P5 ;  /* 0x000000ff1000720c */ /* 0x000fda0002f04270 */
[----:B------:R-:W-:Y:S01]  /*5530*/  @P0 STG.E.U16 desc[UR12][R2.64+0x50], R76 ;  /* 0x0000504c02000986 */ /* 0x000fe2000c10150c */
[----:B------:R-:W-:-:S04]  /*5540*/  ISETP.GT.AND P0, PT, R15, 0x29, PT ;  /* 0x000000290f00780c */ /* 0x000fc80003f04270 */
[----:B------:R-:W-:Y:S02]  /*5550*/  ISETP.GT.AND P1, PT, R16, RZ, P0 ;  /* 0x000000ff1000720c */ /* 0x000fe40000724270 */
[----:B------:R-:W-:-:S11]  /*5560*/  P2R R13, PR, RZ, 0x1 ;  /* 0x00000001ff0d7803 */ /* 0x000fd60000000000 */
[----:B------:R-:W-:Y:S01]  /*5570*/  @P1 STG.E.U16 desc[UR12][R2.64+0x52], R77 ;  /* 0x0000524d02001986 */ /* 0x000fe2000c10150c */
[----:B------:R-:W-:-:S13]  /*5580*/  ISETP.GT.AND P1, PT, R16, 0x8, P5 ;  /* 0x000000081000780c */ /* 0x000fda0002f24270 */
[----:B------:R-:W-:Y:S01]  /*5590*/  @P1 STG.E.U16 desc[UR12][R4.64+0x50], R78 ;  /* 0x0000504e04001986 */ /* 0x000fe2000c10150c */
[C---:B------:R-:W-:Y:S02]  /*55a0*/  ISETP.GT.AND P1, PT, R16.reuse, 0x8, P0 ;  /* 0x000000081000780c */ /* 0x040fe40000724270 */
[----:B------:R-:W-:-:S11]  /*55b0*/  ISETP.GT.AND P0, PT, R16, 0x8, P2 ;  /* 0x000000081000780c */ /* 0x000fd60001704270 */
[----:B------:R-:W-:Y:S01]  /*55c0*/  @P1 STG.E.U16 desc[UR12][R4.64+0x52], R79 ;  /* 0x0000524f04001986 */ /* 0x000fe2000c10150c */
[----:B------:R-:W-:-:S13]  /*55d0*/  ISETP.GT.AND P1, PT, R16, RZ, P4 ;  /* 0x000000ff1000720c */ /* 0x000fda0002724270 */
[----:B------:R-:W-:Y:S01]  /*55e0*/  @P1 STG.E.U16 desc[UR12][R2.64+0x60], R80 ;  /* 0x0000605002001986 */ /* 0x000fe2000c10150c */
[----:B------:R-:W-:-:S13]  /*55f0*/  ISETP.GT.AND P1, PT, R16, RZ, P3 ;  /* 0x000000ff1000720c */ /* 0x000fda0001f24270 */
[----:B------:R-:W-:Y:S01]  /*5600*/  @P1 STG.E.U16 desc[UR12][R2.64+0x62], R81 ;  /* 0x0000625102001986 */ /* 0x000fe2000c10150c */
[----:B------:R-:W-:-:S13]  /*5610*/  ISETP.GT.AND P1, PT, R16, 0x8, P4 ;  /* 0x000000081000780c */ /* 0x000fda0002724270 */
[----:B------:R-:W-:Y:S01]  /*5620*/  @P1 STG.E.U16 desc[UR12][R4.64+0x60], R82 ;  /* 0x0000605204001986 */ /* 0x000fe2000c10150c */
[----:B------:R-:W-:-:S13]  /*5630*/  ISETP.GT.AND P1, PT, R16, 0x8, P3 ;  /* 0x000000081000780c */ /* 0x000fda0001f24270 */
[----:B------:R-:W-:Y:S01]  /*5640*/  @P1 STG.E.U16 desc[UR12][R4.64+0x62], R83 ;  /* 0x0000625304001986 */ /* 0x000fe2000c10150c */
[----:B------:R-:W-:-:S05]  /*5650*/  IADD3 R10, P1, R17, R4, RZ ;  /* 0x00000004110a7210 */ /* 0x000fca0007f3e0ff */
[----:B------:R-:W-:Y:S01]  /*5660*/  IMAD.X R11, R9, 0x1, R5, P1 ;  /* 0x00000001090b7824 */ /* 0x000fe200008e0605 */
[----:B------:R-:W-:-:S13]  /*5670*/  ISETP.GT.AND P1, PT, R16, RZ, P2 ;  /* 0x000000ff1000720c */ /* 0x000fda0001724270 */
[----:B------:R-:W-:Y:S01]  /*5680*/  @P1 STG.E.U16 desc[UR12][R2.64+0x70], R84 ;  /* 0x0000705402001986 */ /* 0x000fe2000c10150c */
[----:B------:R-:W-:-:S05]  /*5690*/  IADD3 R8, P1, R17, R2, RZ ;  /* 0x0000000211087210 */ /* 0x000fca0007f3e0ff */
[----:B------:R-:W-:Y:S01]  /*56a0*/  IMAD.X R9, R9, 0x1, R3, P1 ;  /* 0x0000000109097824 */ /* 0x000fe200008e0603 */
[----:B------:R-:W-:-:S04]  /*56b0*/  ISETP.GT.AND P1, PT, R15, 0x39, PT ;  /* 0x000000390f00780c */ /* 0x000fc80003f24270 */
[----:B------:R-:W-:-:S13]  /*56c0*/  ISETP.GT.AND P5, PT, R16, RZ, P1 ;  /* 0x000000ff1000720c */ /* 0x000fda0000fa4270 */
[----:B------:R0:W-:Y:S01]  /*56d0*/  @P5 STG.E.U16 desc[UR12][R2.64+0x72], R85 ;  /* 0x0000725502005986 */ /* 0x0001e2000c10150c */
[----:B------:R-:W-:-:S03]  /*56e0*/  ISETP.GT.AND P5, PT, R15, RZ, PT ;  /* 0x000000ff0f00720c */ /* 0x000fc60003fa4270 */
[----:B------:R-:W-:Y:S01]  /*56f0*/  @P0 STG.E.U16 desc[UR12][R4.64+0x70], R86 ;  /* 0x0000705604000986 */ /* 0x000fe2000c10150c */
[----:B------:R-:W-:-:S13]  /*5700*/  ISETP.GT.AND P0, PT, R16, 0x8, P1 ;  /* 0x000000081000780c */ /* 0x000fda0000f04270 */
[----:B------:R-:W-:Y:S01]  /*5710*/  @P0 STG.E.U16 desc[UR12][R4.64+0x72], R87 ;  /* 0x0000725704000986 */ /* 0x000fe2000c10150c */
[C---:B------:R-:W-:Y:S02]  /*5720*/  ISETP.GT.AND P0, PT, R16.reuse, 0x40, P5 ;  /* 0x000000401000780c */ /* 0x040fe40002f04270 */
[----:B------:R-:W-:-:S11]  /*5730*/  ISETP.GT.AND P5, PT, R16, 0x48, P5 ;  /* 0x000000481000780c */ /* 0x000fd60002fa4270 */
[----:B------:R-:W-:Y:S01]  /*5740*/  @P0 STG.E.U16 desc[UR12][R8.64], R24 ;  /* 0x0000001808000986 */ /* 0x000fe2000c10150c */
[C---:B------:R-:W-:Y:S02]  /*5750*/  ISETP.GT.AND P0, PT, R16.reuse, 0x40, P6 ;  /* 0x000000401000780c */ /* 0x040fe40003704270 */
[----:B------:R-:W-:-:S11]  /*5760*/  ISETP.GT.AND P6, PT, R16, 0x48, P6 ;  /* 0x000000481000780c */ /* 0x000fd600037c4270 */
[----:B0-----:R-:W-:Y:S02]  /*5770*/  @P0 IMAD.MOV.U32 R2, RZ, RZ, R8 ;  /* 0x000000ffff020224 */ /* 0x001fe400078e0008 */
[----:B------:R-:W-:-:S05]  /*5780*/  @P0 IMAD.MOV.U32 R3, RZ, RZ, R9 ;  /* 0x000000ffff030224 */ /* 0x000fca00078e0009 */
[----:B------:R0:W-:Y:S01]  /*5790*/  @P0 STG.E.U16 desc[UR12][R2.64+0x2], R25 ;  /* 0x0000021902000986 */ /* 0x0001e2000c10150c */
[----:B------:R-:W-:-:S03]  /*57a0*/  ISETP.NE.AND P0, PT, R13, RZ, PT ;  /* 0x000000ff0d00720c */ /* 0x000fc60003f05270 */
[----:B------:R-:W-:Y:S01]  /*57b0*/  @P5 STG.E.U16 desc[UR12][R10.64], R26 ;  /* 0x0000001a0a005986 */ /* 0x000fe2000c10150c */
[----:B------:R-:W-:-:S03]  /*57c0*/  ISETP.NE.AND P5, PT, R12, RZ, PT ;  /* 0x000000ff0c00720c */ /* 0x000fc60003fa5270 */
[----:B------:R-:W-:Y:S01]  /*57d0*/  @P6 STG.E.U16 desc[UR12][R10.64+0x2], R27 ;  /* 0x0000021b0a006986 */ /* 0x000fe2000c10150c */
[----:B------:R-:W-:-:S04]  /*57e0*/  ISETP.GT.AND P6, PT, R15, 0x8, PT ;  /* 0x000000080f00780c */ /* 0x000fc80003fc4270 */
[----:B------:R-:W-:-:S13]  /*57f0*/  ISETP.GT.AND P6, PT, R16, 0x40, P6 ;  /* 0x000000401000780c */ /* 0x000fda00037c4270 */
[----:B0-----:R-:W-:Y:S02]  /*5800*/  @P6 IMAD.MOV.U32 R2, RZ, RZ, R8 ;  /* 0x000000ffff026224 */ /* 0x001fe400078e0008 */
[----:B------:R-:W-:-:S05]  /*5810*/  @P6 IMAD.MOV.U32 R3, RZ, RZ, R9 ;  /* 0x000000ffff036224 */ /* 0x000fca00078e0009 */
[----:B------:R0:W-:Y:S01]  /*5820*/  @P6 STG.E.U16 desc[UR12][R2.64+0x10], R28 ;  /* 0x0000101c02006986 */ /* 0x0001e2000c10150c */
[----:B------:R-:W-:-:S04]  /*5830*/  ISETP.GT.AND P6, PT, R15, 0x9, PT ;  /* 0x000000090f00780c */ /* 0x000fc80003fc4270 */
[----:B------:R-:W-:-:S13]  /*5840*/  ISETP.GT.AND P6, PT, R16, 0x40, P6 ;  /* 0x000000401000780c */ /* 0x000fda00037c4270 */
[----:B0-----:R-:W-:Y:S02]  /*5850*/  @P6 IMAD.MOV.U32 R2, RZ, RZ, R8 ;  /* 0x000000ffff026224 */ /* 0x001fe400078e0008 */
[----:B------:R-:W-:-:S05]  /*5860*/  @P6 IMAD.MOV.U32 R3, RZ, RZ, R9 ;  /* 0x000000ffff036224 */ /* 0x000fca00078e0009 */
[----:B------:R0:W-:Y:S01]  /*5870*/  @P6 STG.E.U16 desc[UR12][R2.64+0x12], R29 ;  /* 0x0000121d02006986 */ /* 0x0001e2000c10150c */
[----:B------:R-:W-:-:S04]  /*5880*/  ISETP.GT.AND P6, PT, R15, 0x8, PT ;  /* 0x000000080f00780c */ /* 0x000fc80003fc4270 */
[----:B------:R-:W-:-:S13]  /*5890*/  ISETP.GT.AND P6, PT, R16, 0x48, P6 ;  /* 0x000000481000780c */ /* 0x000fda00037c4270 */
        /* <DEDUP_REMOVED lines=66> */
[C---:B------:R-:W-:Y:S02]  /*5cc0*/  ISETP.GT.AND P6, PT, R16.reuse, 0x40, P5 ;  /* 0x000000401000780c */ /* 0x040fe40002fc4270 */
[----:B------:R-:W-:-:S11]  /*5cd0*/  ISETP.GT.AND P5, PT, R16, 0x48, P5 ;  /* 0x000000481000780c */ /* 0x000fd60002fa4270 */
        /* <DEDUP_REMOVED lines=9> */
[----:B------:R-:W-:Y:S01]  /*5d70*/  ISETP.GT.AND P4, PT, R16, 0x48, P4 ;  /* 0x000000481000780c */ /* 0x000fe20002784270 */
        /* <DEDUP_REMOVED lines=17> */
[----:B------:R0:W-:Y:S02]  /*5e90*/  @P0 STG.E.U16 desc[UR12][R2.64+0x62], R49 ;  /* 0x0000623102000986 */ /* 0x0001e4000c10150c */
        /* <DEDUP_REMOVED lines=8> */
[----:B------:R0:W-:Y:S04]  /*5f20*/  @P6 STG.E.U16 desc[UR12][R2.64+0x70], R52 ;  /* 0x0000703402006986 */ /* 0x0001e8000c10150c */
[----:B------:R1:W-:Y:S01]  /*5f30*/  @P5 STG.E.U16 desc[UR12][R8.64+0x72], R53 ;  /* 0x0000723508005986 */ /* 0x0003e2000c10150c */
[----:B0-----:R-:W-:Y:S02]  /*5f40*/  @P2 IMAD.MOV.U32 R2, RZ, RZ, R6 ;  /* 0x000000ffff022224 */ /* 0x001fe400078e0006 */
[----:B------:R-:W-:-:S05]  /*5f50*/  @P2 IMAD.MOV.U32 R3, RZ, RZ, R7 ;  /* 0x000000ffff032224 */ /* 0x000fca00078e0007 */
[----:B------:R1:W-:Y:S01]  /*5f60*/  @P2 STG.E.U16 desc[UR12][R2.64+0x70], R54 ;  /* 0x0000703602002986 */ /* 0x0003e2000c10150c */
[----:B------:R-:W-:Y:S05]  /*5f70*/  @!P1 EXIT ;  /* 0x000000000000994d */ /* 0x000fea0003800000 */
[----:B------:R-:W-:-:S05]  /*5f80*/  F2FP.F16.F32.PACK_AB R0, RZ, R0 ;  /* 0x00000000ff00723e */ /* 0x000fca00000000ff */
[----:B------:R-:W-:Y:S01]  /*5f90*/  STG.E.U16 desc[UR12][R6.64+0x72], R0 ;  /* 0x0000720006007986 */ /* 0x000fe2000c10150c */
[----:B------:R-:W-:Y:S05]  /*5fa0*/  EXIT ;  /* 0x000000000000794d */ /* 0x000fea0003800000 */
.L_x_10:
[----:B------:R-:W-:-:S13]  /*5fb0*/  ISETP.NE.AND P0, PT, R6, RZ, PT ;  /* 0x000000ff0600720c */ /* 0x000fda0003f05270 */
[----:B------:R-:W-:Y:S05]  /*5fc0*/  @P0 EXIT ;  /* 0x000000000000094d */ /* 0x000fea0003800000 */
[----:B------:R-:W-:-:S13]  /*5fd0*/  ELECT P0, URZ, PT ;  /* 0x00000000003f782f */ /* 0x000fda0003800000 */
[----:B------:R-:W-:Y:S05]  /*5fe0*/  @!P0 BRA `(.L_x_145) ;  /* 0x0000000400c08947 */ /* 0x000fea0003800000 */
[----:B------:R-:W-:Y:S02]  /*5ff0*/  ISETP.GE.AND P0, PT, R3, 0x1, PT ;  /* 0x000000010300780c */ /* 0x000fe40003f06270 */
[----:B------:R-:W-:-:S04]  /*6000*/  SHF.R.S32.HI R7, RZ, 0x1f, R8 ;  /* 0x0000001fff077819 */ /* 0x000fc80000011408 */
[----:B------:R-:W-:-:S07]  /*6010*/  LEA.HI R7, R7, R8, RZ, 0x7 ;  /* 0x0000000807077211 */ /* 0x000fce00078f38ff */
[----:B------:R-:W-:Y:S05]  /*6020*/  @!P0 BRA `(.L_x_145) ;  /* 0x0000000400b08947 */ /* 0x000fea0003800000 */
[----:B------:R-:W0:Y:S01]  /*6030*/  S2R R4, SR_CTAID.X ;  /* 0x0000000000047919 */ /* 0x000e220000002500 */
[----:B------:R-:W-:Y:S01]  /*6040*/  LOP3.LUT R7, R7, 0xffffff80, RZ, 0xc0, !PT ;  /* 0xffffff8007077812 */ /* 0x000fe200078ec0ff */
[----:B------:R-:W-:Y:S01]  /*6050*/  ULDC UR4, c[0x0][0x384] ;  /* 0x0000e10000047ab9 */ /* 0x000fe20000000800 */
[----:B------:R-:W-:Y:S01]  /*6060*/  LOP3.LUT P0, RZ, R8, 0x1f, RZ, 0xc0, !PT ;  /* 0x0000001f08ff7812 */ /* 0x000fe2000780c0ff */
[----:B------:R-:W1:Y:S01]  /*6070*/  S2R R12, SR_CTAID.Y ;  /* 0x00000000000c7919 */ /* 0x000e620000002600 */
[----:B-----5:R-:W-:Y:S01]  /*6080*/  IMAD R0, R10, R11, RZ ;  /* 0x0000000b0a007224 */ /* 0x020fe200078e02ff */
[----:B------:R-:W-:Y:S01]  /*6090*/  ULDC UR5, c[0x0][0x388] ;  /* 0x0000e20000057ab9 */ /* 0x000fe20000000800 */
[----:B------:R-:W-:Y:S01]  /*60a0*/  IMAD.IADD R7, R8, 0x1, -R7 ;  /* 0x0000000108077824 */ /* 0x000fe200078e0a07 */
[----:B------:R-:W-:Y:S01]  /*60b0*/  LOP3.LUT R20, R2, 0x2, RZ, 0xfc, !PT ;  /* 0x0000000202147812 */ /* 0x000fe200078efcff */
[----:B------:R-:W-:Y:S01]  /*60c0*/  IMAD.MOV.U32 R6, RZ, RZ, RZ ;  /* 0x000000ffff067224 */ /* 0x000fe200078e00ff */
[----:B------:R-:W-:Y:S01]  /*60d0*/  CS2R R8, SRZ ;  /* 0x0000000000087805 */ /* 0x000fe2000001ff00 */
[----:B------:R-:W-:Y:S01]  /*60e0*/  IMAD.MOV.U32 R10, RZ, RZ, RZ ;  /* 0x000000ffff0a7224 */ /* 0x000fe200078e00ff */
[----:B------:R-:W-:Y:S01]  /*60f0*/  ISETP.NE.AND P1, PT, R7, RZ, PT ;  /* 0x000000ff0700720c */ /* 0x000fe20003f25270 */
[----:B------:R-:W-:Y:S01]  /*6100*/  IMAD R0, R5, R0, 0x1 ;  /* 0x0000000105007424 */ /* 0x000fe200078e0200 */
[----:B------:R-:W-:Y:S01]  /*6110*/  ISETP.NE.OR P0, PT, R7, RZ, !P0 ;  /* 0x000000ff0700720c */ /* 0x000fe20004705670 */
[----:B------:R-:W-:-:S02]  /*6120*/  IMAD.MOV.U32 R7, RZ, RZ, 0x1 ;  /* 0x00000001ff077424 */ /* 0x000fc400078e00ff */
[----:B0-----:R-:W-:-:S04]  /*6130*/  IMAD.SHL.U32 R18, R4, 0x80, RZ ;  /* 0x0000008004127824 */ /* 0x001fc800078e00ff */
[----:B------:R-:W-:-:S04]  /*6140*/  IMAD.HI.U32 R4, R18, UR4, RZ ;  /* 0x0000000412047c27 */ /* 0x000fc8000f8e00ff */
[----:B-1----:R-:W-:Y:S01]  /*6150*/  IMAD.SHL.U32 R19, R12, 0x40, RZ ;  /* 0x000000400c137824 */ /* 0x002fe200078e00ff */
[----:B------:R-:W-:-:S07]  /*6160*/  SHF.R.U32.HI R4, RZ, UR5, R4 ;  /* 0x00000005ff047c19 */ /* 0x000fce0008011604 */
.L_x_149:
[----:B------:R-:W0:Y:S01]  /*6170*/  S2R R12, SR_CgaCtaId ;  /* 0x00000000000c7919 */ /* 0x000e220000008800 */
[----:B------:R-:W-:-:S04]  /*6180*/  MOV R11, 0x400 ;  /* 0x00000400000b7802 */ /* 0x000fc80000000f00 */
[----:B0-----:R-:W-:Y:S02]  /*6190*/  LEA R21, R12, R11, 0x18 ;  /* 0x0000000b0c157211 */ /* 0x001fe400078ec0ff */
[----:B------:R-:W-:-:S03]  /*61a0*/  SHF.L.U32 R11, R7, 0x1f, RZ ;  /* 0x0000001f070b7819 */ /* 0x000fc600000006ff */
[----:B------:R-:W-:-:S07]  /*61b0*/  IMAD R12, R6, 0x8, R21 ;  /* 0x00000008060c7824 */ /* 0x000fce00078e0215 */
.L_x_146:
[----:B0-----:R0:W1:Y:S02]  /*61c0*/  SYNCS.PHASECHK.TRANS64.TRYWAIT P2, [R12+URZ+0x36048], R11 ;  /* 0x0360480b0c0075a7 */ /* 0x001064000804017f */
[----:B-1----:R-:W-:Y:S05]  /*61d0*/  @!P2 NANOSLEEP.SYNCS 0x989680 ;  /* 0x009896800000a95d */ /* 0x002fea0003900000 */
[----:B------:R-:W1:Y:S02]  /*61e0*/  @!P2 SYNCS.PHASECHK.TRANS64 P2, [R12+URZ+0x36048], R11 ;  /* 0x0360480b0c00a5a7 */ /* 0x000e64000804007f */
[----:B-1----:R-:W-:Y:S05]  /*61f0*/  @!P2 BRA `(.L_x_146) ;  /* 0xfffffffc00f0a947 */ /* 0x002fea000383ffff */
[----:B0-----:R-:W0:Y:S02]  /*6200*/  @!P1 LDC R11, c[0x0][0x500] ;  /* 0x00014000ff0b9b82 */ /* 0x001e240000000800 */
[----:B0-----:R0:W-:Y:S02]  /*6210*/  @!P1 SYNCS.ARRIVE.TRANS64 RZ, [R12+URZ+0x36000], R11 ;  /* 0x0360000b0cff99a7 */ /* 0x0011e4000800003f */
[----:B0-----:R-:W-:-:S04]  /*6220*/  PRMT R11, R20, 0x9910, RZ ;  /* 0x00009910140b7816 */ /* 0x001fc800000000ff */
[----:B------:R-:W-:-:S13]  /*6230*/  ISETP.NE.AND P2, PT, R11, 0x2, PT ;  /* 0x000000020b00780c */ /* 0x000fda0003f45270 */
[----:B------:R-:W-:Y:S05]  /*6240*/  @P2 BRA `(.L_x_147) ;  /* 0x0000000000042947 */ /* 0x000fea0003800000 */
[----:B------:R-:W-:Y:S01]  /*6250*/  BPT.TRAP 0x1 ;  /* 0x000000040000795c */ /* 0x000fe20000300000 */
.L_x_147:
[----:B------:R-:W-:Y:S05]  /*6260*/  @P0 BRA `(.L_x_148) ;  /* 0x0000000000040947 */ /* 0x000fea0003800000 */
[----:B------:R-:W-:Y:S01]  /*6270*/  BPT.TRAP 0x1 ;  /* 0x000000040000795c */ /* 0x000fe20000300000 */
.L_x_148:
[----:B------:R-:W0:Y:S01]  /*6280*/  LDC R13, c[0x0][0x380] ;  /* 0x0000e000ff0d7b82 */ /* 0x000e220000000800 */
[----:B------:R-:W-:Y:S01]  /*6290*/  R2UR UR4, R4 ;  /* 0x00000000040472ca */ /* 0x000fe200000e0000 */
[----:B------:R-:W-:Y:S01]  /*62a0*/  ULDC UR20, c[0x0][0x38c] ;  /* 0x0000e30000147ab9 */ /* 0x000fe20000000800 */
[----:B------:R-:W-:Y:S01]  /*62b0*/  R2UR UR5, R18 ;  /* 0x00000000120572ca */ /* 0x000fe200000e0000 */
[----:B------:R-:W-:Y:S01]  /*62c0*/  UISETP.NE.AND UP0, UPT, UR20, 0x1, UPT ;  /* 0x000000011400788c */ /* 0x000fe2000bf05270 */
[----:B------:R-:W-:Y:S01]  /*62d0*/  R2UR UR17, R12 ;  /* 0x000000000c1172ca */ /* 0x000fe200000e0000 */
[C---:B------:R-:W-:Y:S01]  /*62e0*/  VIADD R12, R10.reuse, 0x1 ;  /* 0x000000010a0c7836 */ /* 0x040fe20000000000 */
[----:B------:R-:W-:Y:S01]  /*62f0*/  R2UR UR18, R10 ;  /* 0x000000000a1272ca */ /* 0x000fe200000e0000 */
[----:B---3--:R-:W1:Y:S01]  /*6300*/  LDC.64 R14, c[0x0][0x3b8] ;  /* 0x0000ee00ff0e7b82 */ /* 0x008e620000000a00 */
[----:B------:R-:W-:Y:S01]  /*6310*/  R2UR UR9, R21 ;  /* 0x00000000150972ca */ /* 0x000fe200000e0000 */
[----:B------:R-:W-:Y:S01]  /*6320*/  VIADD R0, R0, 0xffffffff ;  /* 0xffffffff00007836 */ /* 0x000fe20000000000 */
[----:B------:R-:W-:Y:S01]  /*6330*/  R2UR UR16, R6 ;  /* 0x00000000061072ca */ /* 0x000fe200000e0000 */
[----:B------:R-:W-:Y:S01]  /*6340*/  ULDC.64 UR24, c[0x0][0x198] ;  /* 0x0000660000187ab9 */ /* 0x000fe20000000a00 */
[----:B------:R-:W-:Y:S01]  /*6350*/  R2UR UR12, R9 ;  /* 0x00000000090c72ca */ /* 0x000fe200000e0000 */
[----:B------:R-:W-:Y:S01]  /*6360*/  ULDC.64 UR14, c[0x0][0x3b0] ;  /* 0x0000ec00000e7ab9 */ /* 0x000fe20000000a00 */
[----:B------:R-:W-:Y:S01]  /*6370*/  @UP0 ULDC.64 UR10, c[0x0][0x390] ;  /* 0x0000e400000a0ab9 */ /* 0x000fe20000000a00 */
[----:B------:R-:W1:Y:S01]  /*6380*/  LDC.64 R16, c[0x0][0x3d8] ;  /* 0x0000f600ff107b82 */ /* 0x000e620000000a00 */
[----:B------:R-:W-:Y:S01]  /*6390*/  R2UR UR13, R8 ;  /* 0x00000000080d72ca */ /* 0x000fe200000e0000 */
[----:B------:R-:W-:Y:S01]  /*63a0*/  ULDC.64 UR22, c[0x0][0x3d0] ;  /* 0x0000f40000167ab9 */ /* 0x000fe20000000a00 */
[----:B------:R-:W-:Y:S01]  /*63b0*/  ISETP.GT.AND P5, PT, R0, 0x1, PT ;  /* 0x000000010000780c */ /* 0x000fe20003fa4270 */
[----:B------:R-:W-:-:S02]  /*63c0*/  USHF.L.U32 UR18, UR18, 0x6, URZ ;  /* 0x0000000612127899 */ /* 0x000fc4000800063f */
[----:B------:R-:W-:Y:S01]  /*63d0*/  UIADD3 UR17, UR17, 0x36000, URZ ;  /* 0x0003600011117890 */ /* 0x000fe2000fffe03f */
[----:B0-----:R-:W-:Y:S01]  /*63e0*/  ISETP.NE.AND P2, PT, R13, 0x1, PT ;  /* 0x000000010d00780c */ /* 0x001fe20003f45270 */
[----:B------:R-:W-:Y:S01]  /*63f0*/  ULEA UR16, UR16, UR9, 0xe ;  /* 0x0000000910107291 */ /* 0x000fe2000f8e703f */
[----:B------:R-:W-:Y:S01]  /*6400*/  UMOV UR26, 0x0 ;  /* 0x00000000001a7882 */ /* 0x000fe20000000000 */
[----:B------:R-:W-:-:S03]  /*6410*/  UMOV UR27, 0x10000000 ;  /* 0x10000000001b7882 */ /* 0x000fc60000000000 */
[----:B------:R-:W-:-:S07]  /*6420*/  UMOV UR9, UR17 ;  /* 0x0000001100097c82 */ /* 0x000fce0008000000 */
[----:B------:R-:W-:Y:S01]  /*6430*/  @P2 IMAD.U32 R11, RZ, RZ, UR4 ;  /* 0x00000004ff0b2e24 */ /* 0x000fe2000f8e00ff */
[----:B------:R-:W-:Y:S01]  /*6440*/  UIADD3 UR4, UP1, UR24, 0xf0, URZ ;  /* 0x000000f018047890 */ /* 0x000fe2000ff3e03f */
[----:B-1----:R-:W-:Y:S01]  /*6450*/  IMAD R10, R8, R15, R17 ;  /* 0x0000000f080a7224 */ /* 0x002fe200078e0211 */
[----:B------:R-:W-:Y:S02]  /*6460*/  UIADD3 UR24, UP2, UR24, 0x1f0, URZ ;  /* 0x000001f018187890 */ /* 0x000fe4000ff5e03f */
[----:B------:R-:W-:Y:S01]  /*6470*/  @P2 R2UR UR5, R11 ;  /* 0x000000000b0522ca */ /* 0x000fe200000e0000 */
[----:B------:R-:W-:Y:S01]  /*6480*/  IMAD R11, R6, 0x2000, R21 ;  /* 0x00002000060b7824 */ /* 0x000fe200078e0215 */
[----:B------:R-:W-:Y:S01]  /*6490*/  ISETP.NE.AND P2, PT, R12, R5, PT ;  /* 0x000000050c00720c */ /* 0x000fe20003f45270 */
[----:B------:R-:W-:-:S03]  /*64a0*/  VIADD R6, R6, 0x1 ;  /* 0x0000000106067836 */ /* 0x000fc60000000000 */
[----:B------:R-:W-:Y:S01]  /*64b0*/  R2UR UR8, R11 ;  /* 0x000000000b0872ca */ /* 0x000fe200000e0000 */
[----:B------:R-:W-:Y:S01]  /*64c0*/  IMAD R11, R9, R14, R16 ;  /* 0x0000000e090b7224 */ /* 0x000fe200078e0210 */
[C---:B------:R-:W-:Y:S01]  /*64d0*/  ISETP.NE.AND P4, PT, R6.reuse, 0x9, PT ;  /* 0x000000090600780c */ /* 0x040fe20003f85270 */
[----:B------:R-:W0:Y:S03]  /*64e0*/  LDC R14, c[0x0][0x3c8] ;  /* 0x0000f200ff0e7b82 */ /* 0x000e260000000800 */
[----:B------:R-:W-:Y:S01]  /*64f0*/  PRMT R10, R11, 0x40, R10 ;  /* 0x000000400b0a7816 */ /* 0x000fe2000000000a */
[----:B------:R-:W-:Y:S01]  /*6500*/  UIADD3 UR6, -UR5, URZ, URZ ;  /* 0x0000003f05067290 */ /* 0x000fe2000fffe13f */
[----:B------:R-:W-:Y:S01]  /*6510*/  VIADD R11, R9, 0x1 ;  /* 0x00000001090b7836 */ /* 0x000fe20000000000 */
[----:B------:R-:W-:Y:S01]  /*6520*/  UMOV UR21, UR5 ;  /* 0x0000000500157c82 */ /* 0x000fe20008000000 */
[----:B------:R-:W-:Y:S01]  /*6530*/  @P2 IMAD.MOV R11, RZ, RZ, R9 ;  /* 0x000000ffff0b2224 */ /* 0x000fe200078e0209 */
[----:B------:R-:W-:-:S02]  /*6540*/  SEL R6, R6, RZ, P4 ;  /* 0x000000ff06067207 */ /* 0x000fc40002000000 */
[----:B------:R-:W-:Y:S01]  /*6550*/  IMAD R13, R13, UR6, R18 ;  /* 0x000000060d0d7c24 */ /* 0x000fe2000f8e0212 */
[----:B------:R-:W-:Y:S01]  /*6560*/  UIMAD.WIDE.U32 UR6, UR5, UR10, URZ ;  /* 0x0000000a050672a5 */ /* 0x000fe2000f8e003f */
[----:B------:R-:W-:Y:S01]  /*6570*/  R2UR UR10, R19 ;  /* 0x00000000130a72ca */ /* 0x000fe200000e0000 */
[----:B------:R-:W-:Y:S02]  /*6580*/  UIADD3 UR8, UR8, 0x24000, URZ ;  /* 0x0002400008087890 */ /* 0x000fe4000fffe03f */
[----:B------:R-:W-:Y:S01]  /*6590*/  @UP0 USHF.R.U32.HI UR21, URZ, UR11, UR7 ;  /* 0x0000000b3f150299 */ /* 0x000fe20008011607 */
[----:B------:R-:W-:Y:S01]  /*65a0*/  R2UR UR19, R13 ;  /* 0x000000000d1372ca */ /* 0x000fe200000e0000 */
[----:B------:R-:W-:Y:S01]  /*65b0*/  VIADD R13, R8, 0x1 ;  /* 0x00000001080d7836 */ /* 0x000fe20000000000 */
[----:B------:R-:W-:Y:S01]  /*65c0*/  R2UR UR7, R10 ;  /* 0x000000000a0772ca */ /* 0x000fe200000e0000 */
[----:B------:R-:W-:Y:S01]  /*65d0*/  UIADD3 UR6, -UR21, URZ, URZ ;  /* 0x0000003f15067290 */ /* 0x000fe2000fffe13f */
[----:B------:R-:W-:Y:S01]  /*65e0*/  SEL R10, RZ, 0x1, P4 ;  /* 0x00000001ff0a7807 */ /* 0x000fe20002000000 */
[----:B------:R-:W-:-:S02]  /*65f0*/  UMOV UR11, UR18 ;  /* 0x00000012000b7c82 */ /* 0x000fc40008000000 */
[----:B------:R-:W-:Y:S01]  /*6600*/  UIMAD UR20, UR20, UR6, UR5 ;  /* 0x00000006141472a4 */ /* 0x000fe2000f8e0205 */
[----:B0-----:R-:W-:Y:S01]  /*6610*/  ISETP.NE.AND P3, PT, R11, R14, PT ;  /* 0x0000000e0b00720c */ /* 0x001fe20003f65270 */
[----:B------:R-:W-:Y:S01]  /*6620*/  UIADD3.X UR5, URZ, UR25, URZ, UP1, !UPT ;  /* 0x000000193f057290 */ /* 0x000fe20008ffe43f */
[----:B------:R-:W-:Y:S01]  /*6630*/  LOP3.LUT R7, R7, R10, RZ, 0x3c, !PT ;  /* 0x0000000a07077212 */ /* 0x000fe200078e3cff */
[----:B------:R-:W-:Y:S01]  /*6640*/  UIMAD UR20, UR20, UR15, UR23 ;  /* 0x0000000f141472a4 */ /* 0x000fe2000f8e0217 */
[----:B------:R-:W-:Y:S01]  /*6650*/  SEL R10, R12, RZ, P2 ;  /* 0x000000ff0c0a7207 */ /* 0x000fe20001000000 */
[----:B------:R-:W-:Y:S01]  /*6660*/  UIMAD UR19, UR19, UR14, UR22 ;  /* 0x0000000e131372a4 */ /* 0x000fe2000f8e0216 */
[----:B------:R-:W-:Y:S01]  /*6670*/  SEL R9, R11, RZ, P3 ;  /* 0x000000ff0b097207 */ /* 0x000fe20001800000 */
[----:B------:R-:W-:Y:S02]  /*6680*/  UPRMT UR6, UR7, 0x5410, URZ ;  /* 0x0000541007067896 */ /* 0x000fe4000800003f */
[----:B------:R-:W-:-:S04]  /*6690*/  UIADD3.X UR25, URZ, UR25, URZ, UP2, !UPT ;  /* 0x000000193f197290 */ /* 0x000fc800097fe43f */
[----:B------:R-:W-:-:S03]  /*66a0*/  @P3 IMAD.MOV R13, RZ, RZ, R8 ;  /* 0x000000ffff0d3224 */ /* 0x000fc600078e0208 */
[----:B------:R0:W-:Y:S01]  /*66b0*/  UTMALDG.4D.IM2COL [UR16], [UR4], UR6 ;  /* 0x00000010040073b4 */ /* 0x0001e20008058006 */
[----:B------:R-:W-:Y:S01]  /*66c0*/  IMAD.MOV.U32 R8, RZ, RZ, R13 ;  /* 0x000000ffff087224 */ /* 0x000fe200078e000d */
[----:B------:R0:W-:Y:S02]  /*66d0*/  UTMALDG.4D [UR8], [UR24], desc[UR26] ;  /* 0x00001a08180075b4 */ /* 0x0001e40008019000 */
[----:B0-----:R-:W-:Y:S05]  /*66e0*/  @P5 BRA `(.L_x_149) ;  /* 0xfffffff800a05947 */ /* 0x001fea000383ffff */
.L_x_145:
[----:B------:R-:W-:Y:S01]  /*66f0*/  ISETP.GE.U32.AND P2, PT, R3, 0x9, PT ;  /* 0x000000090300780c */ /* 0x000fe20003f46070 */
[----:B------:R-:W-:Y:S05]  /*6700*/  WARPSYNC.ALL ;  /* 0x0000000000007948 */ /* 0x000fea0003800000 */
[----:B------:R-:W-:-:S07]  /*6710*/  ELECT P1, URZ, PT ;  /* 0x00000000003f782f */ /* 0x000fce0003820000 */
[----:B------:R-:W-:-:S05]  /*6720*/  @P2 IMAD.WIDE.U32 R4, R3, 0x38e38e39, RZ ;  /* 0x38e38e3903042825 */ /* 0x000fca00078e00ff */
[----:B-----5:R-:W-:-:S04]  /*6730*/  @P2 SHF.R.U32.HI R0, RZ, 0x1, R5 ;  /* 0x00000001ff002819 */ /* 0x020fc80000011605 */
[----:B------:R-:W-:-:S04]  /*6740*/  @P2 LOP3.LUT R0, R0, 0x1, RZ, 0xc0, !PT ;  /* 0x0000000100002812 */ /* 0x000fc800078ec0ff */
[----:B------:R-:W-:Y:S01]  /*6750*/  @P2 ISETP.NE.U32.AND P0, PT, R0, 0x1, PT ;  /* 0x000000010000280c */ /* 0x000fe20003f05070 */
[----:B------:R-:W-:-:S12]  /*6760*/  @!P1 EXIT ;  /* 0x000000000000994d */ /* 0x000fd80003800000 */
[----:B------:R-:W-:Y:S01]  /*6770*/  LOP3.LUT R2, R2, 0x2, RZ, 0xfc, !PT ;  /* 0x0000000202027812 */ /* 0x000fe200078efcff */
[----:B------:R-:W-:Y:S01]  /*6780*/  IMAD.MOV.U32 R0, RZ, RZ, 0x1 ;  /* 0x00000001ff007424 */ /* 0x000fe200078e00ff */
[----:B------:R-:W-:Y:S02]  /*6790*/  @P2 ISETP.NE.U32.AND.EX P0, PT, RZ, RZ, PT, P0 ;  /* 0x000000ffff00220c */ /* 0x000fe40003f05100 */
[----:B------:R-:W-:Y:S02]  /*67a0*/  ISETP.NE.AND P1, PT, R2, 0x3, PT ;  /* 0x000000030200780c */ /* 0x000fe40003f25270 */
[----:B------:R-:W-:-:S11]  /*67b0*/  @P2 SEL R0, RZ, 0x1, !P0 ;  /* 0x00000001ff002807 */ /* 0x000fd60004000000 */
[----:B------:R-:W-:Y:S05]  /*67c0*/  @!P1 BRA `(.L_x_150) ;  /* 0x0000000000049947 */ /* 0x000fea0003800000 */
[----:B------:R-:W-:Y:S01]  /*67d0*/  BPT.TRAP 0x1 ;  /* 0x000000040000795c */ /* 0x000fe20000300000 */
.L_x_150:
[----:B------:R-:W0:Y:S01]  /*67e0*/  S2R R7, SR_CgaCtaId ;  /* 0x0000000000077919 */ /* 0x000e220000008800 */
[----:B------:R-:W-:Y:S01]  /*67f0*/  IMAD.WIDE.U32 R4, R3, 0x38e38e39, RZ ;  /* 0x38e38e3903047825 */ /* 0x000fe200078e00ff */
[----:B------:R-:W-:-:S04]  /*6800*/  MOV R2, 0x400 ;  /* 0x0000040000027802 */ /* 0x000fc80000000f00 */
[----:B------:R-:W-:Y:S02]  /*6810*/  SHF.R.U32.HI R4, RZ, 0x1, R5 ;  /* 0x00000001ff047819 */ /* 0x000fe40000011605 */
[----:B------:R-:W-:-:S03]  /*6820*/  SHF.L.U32 R5, R0, 0x1f, RZ ;  /* 0x0000001f00057819 */ /* 0x000fc600000006ff */
[----:B------:R-:W-:Y:S01]  /*6830*/  IMAD R3, R4, -0x9, R3 ;  /* 0xfffffff704037824 */ /* 0x000fe200078e0203 */
[----:B0-----:R-:W-:-:S05]  /*6840*/  LEA R2, R7, R2, 0x18 ;  /* 0x0000000207027211 */ /* 0x001fca00078ec0ff */
[----:B------:R-:W-:-:S04]  /*6850*/  VIADD R2, R2, 0x36048 ;  /* 0x0003604802027836 */ /* 0x000fc80000000000 */
[----:B------:R-:W-:-:S07]  /*6860*/  IMAD R4, R3, 0x8, R2 ;  /* 0x0000000803047824 */ /* 0x000fce00078e0202 */
.L_x_151:
[----:B0-----:R0:W1:Y:S02]  /*6870*/  SYNCS.PHASECHK.TRANS64.TRYWAIT P0, [R4+URZ], R5 ;  /* 0x00000005040075a7 */ /* 0x001064000800017f */
[----:B-1----:R-:W-:Y:S05]  /*6880*/  @!P0 NANOSLEEP.SYNCS 0x989680 ;  /* 0x009896800000895d */ /* 0x002fea0003900000 */
[----:B------:R-:W1:Y:S02]  /*6890*/  @!P0 SYNCS.PHASECHK.TRANS64 P0, [R4+URZ], R5 ;  /* 0x00000005040085a7 */ /* 0x000e64000800007f */
[----:B-1----:R-:W-:Y:S05]  /*68a0*/  @!P0 BRA `(.L_x_151) ;  /* 0xfffffffc00f08947 */ /* 0x002fea000383ffff */
[----:B------:R-:W-:-:S05]  /*68b0*/  VIADD R3, R3, 0x1 ;  /* 0x0000000103037836 */ /* 0x000fca0000000000 */
[----:B------:R-:W-:-:S04]  /*68c0*/  ISETP.NE.AND P0, PT, R3, 0x9, PT ;  /* 0x000000090300780c */ /* 0x000fc80003f05270 */
[----:B0-----:R-:W-:Y:S02]  /*68d0*/  SEL R5, RZ, 0x1, P0 ;  /* 0x00000001ff057807 */ /* 0x001fe40000000000 */
[----:B------:R-:W-:Y:S02]  /*68e0*/  SEL R3, R3, RZ, P0 ;  /* 0x000000ff03037207 */ /* 0x000fe40000000000 */
[----:B------:R-:W-:-:S03]  /*68f0*/  LOP3.LUT R7, R0, R5, RZ, 0x3c, !PT ;  /* 0x0000000500077212 */ /* 0x000fc600078e3cff */
[----:B------:R-:W-:Y:S01]  /*6900*/  IMAD R0, R3, 0x8, R2 ;  /* 0x0000000803007824 */ /* 0x000fe200078e0202 */
[----:B------:R-:W-:-:S07]  /*6910*/  SHF.L.U32 R5, R7, 0x1f, RZ ;  /* 0x0000001f07057819 */ /* 0x000fce00000006ff */
.L_x_152:
        /* <DEDUP_REMOVED lines=11> */
.L_x_153:
        /* <DEDUP_REMOVED lines=11> */
.L_x_154:
        /* <DEDUP_REMOVED lines=11> */
.L_x_155:
        /* <DEDUP_REMOVED lines=11> */
.L_x_156:
        /* <DEDUP_REMOVED lines=11> */
.L_x_157:
        /* <DEDUP_REMOVED lines=11> */
.L_x_158:
        /* <DEDUP_REMOVED lines=11> */
.L_x_159:
[----:B0-----:R0:W1:Y:S02]  /*6df0*/  SYNCS.PHASECHK.TRANS64.TRYWAIT P0, [R3+URZ], R0 ;  /* 0x00000000030075a7 */ /* 0x001064000800017f */
[----:B-1----:R-:W-:Y:S05]  /*6e00*/  @!P0 NANOSLEEP.SYNCS 0x989680 ;  /* 0x009896800000895d */ /* 0x002fea0003900000 */
[----:B------:R-:W1:Y:S02]  /*6e10*/  @!P0 SYNCS.PHASECHK.TRANS64 P0, [R3+URZ], R0 ;  /* 0x00000000030085a7 */ /* 0x000e64000800007f */
[----:B-1----:R-:W-:Y:S05]  /*6e20*/  @P0 EXIT ;  /* 0x000000000000094d */ /* 0x002fea0003800000 */
[----:B------:R-:W-:Y:S05]  /*6e30*/  BRA `(.L_x_159) ;  /* 0xfffffffc00ec7947 */ /* 0x000fea000383ffff */
.L_x_160:
[----:B------:R-:W-:-:S00]  /*6e40*/  BRA `(.L_x_160) ;  /* 0xfffffffc00fc7947 */ /* 0x000fc0000383ffff */
[----:B------:R-:W-:-:S00]  /*6e50*/  NOP ;  /* 0x0000000000007918 */ /* 0x000fc00000000000 */
        /* <DEDUP_REMOVED lines=10> */
.L_x_161:


//--------------------- .nv.shared._ZN7cutlass13device_kernelINS_4conv6kernel13ConvUniversalINS1_16ConvProblemShapeILNS1_8OperatorE1ELi2EEENS1_10collective14CollectiveConvINS1_46MainloopSm90TmaGmmaWarpSpecializedImplicitGemmILS5_1ELi9ELi2EN4cute5tupleIJNSA_1CILi1EEESD_SD_EEENS1_36KernelImplicitTmaWarpSpecializedSm90ELi1EEENSB_IJNSC_ILi128EEENSC_ILi64EEENSB_IJSI_EEEEEENS_6half_tESL_NSA_8TiledMMAINSA_8MMA_AtomIJNSA_4SM904GMMA25MMA_64x64x16_F32F16F16_SSILNSP_5MajorE0ELSR_1ELNSP_7ScaleInE1ELSS_1EEEEEENSA_6LayoutISE_NSB_IJNSC_ILi0EEESW_SW_EEEEENSB_IJNSA_10UnderscoreESZ_SZ_EEEEENS7_6detail26Sm90ImplicitGemmTileTraitsINSA_20SM90_TMA_LOAD_IM2COLENSA_14ComposedLayoutINSA_7SwizzleILi3ELi4ELi3EEENSA_18smem_ptr_flag_bitsILi16EEENSV_INSB_IJNSB_IJNSC_ILi8EEENSC_ILi16EEEEEENSB_IJSI_SD_EEENSB_IJSD_NSC_ILi9EEEEEEEEENSB_IJNSB_IJSI_NSC_ILi512EEEEEENSB_IJSD_SW_EEENSB_IJSW_NSC_ILi8192EEEEEEEEEEEEEvEENS13_INSA_13SM90_TMA_LOADENS15_IS17_S19_NSV_INSB_IJS1D_NSB_IJS1A_S1A_EEES1F_EEENSB_IJS1J_S1I_NSB_IJSW_NSC_ILi4096EEEEEEEEEEEEEvEEEENS_8epilogue10collective6detail29Sm90TmaWarpSpecializedAdapterINS21_15DefaultEpilogueISL_NSB_IJNSB_IJlllEEESD_SW_EEES26_NS20_6thread17LinearCombinationISL_Li1EffLNS27_9ScaleType4KindE0ELNS_15FloatRoundStyleE2ESL_EENS_4gemm15EpilogueDefaultEEEEEvvEEEEvNT_6ParamsE --------------------------
	.section	.nv.shared._ZN7cutlass13device_kernelINS_4conv6kernel13ConvUniversalINS1_16ConvProblemShapeILNS1_8OperatorE1ELi2EEENS1_10collective14CollectiveConvINS1_46MainloopSm90TmaGmmaWarpSpecializedImplicitGemmILS5_1ELi9ELi2EN4cute5tupleIJNSA_1CILi1EEESD_SD_EEENS1_36KernelImplicitTmaWarpSpecializedSm90ELi1EEENSB_IJNSC_ILi128EEENSC_ILi64EEENSB_IJSI_EEEEEENS_6half_tESL_NSA_8TiledMMAINSA_8MMA_AtomIJNSA_4SM904GMMA25MMA_64x64x16_F32F16F16_SSILNSP_5MajorE0ELSR_1ELNSP_7ScaleInE1ELSS_1EEEEEENSA_6LayoutISE_NSB_IJNSC_ILi0EEESW_SW_EEEEENSB_IJNSA_10UnderscoreESZ_SZ_EEEEENS7_6detail26Sm90ImplicitGemmTileTraitsINSA_20SM90_TMA_LOAD_IM2COLENSA_14ComposedLayoutINSA_7SwizzleILi3ELi4ELi3EEENSA_18smem_ptr_flag_bitsILi16EEENSV_INSB_IJNSB_IJNSC_ILi8EEENSC_ILi16EEEEEENSB_IJSI_SD_EEENSB_IJSD_NSC_ILi9EEEEEEEEENSB_IJNSB_IJSI_NSC_ILi512EEEEEENSB_IJSD_SW_EEENSB_IJSW_NSC_ILi8192EEEEEEEEEEEEEvEENS13_INSA_13SM90_TMA_LOADENS15_IS17_S19_NSV_INSB_IJS1D_NSB_IJS1A_S1A_EEES1F_EEENSB_IJS1J_S1I_NSB_IJSW_NSC_ILi4096EEEEEEEEEEEEEvEEEENS_8epilogue10collective6detail29Sm90TmaWarpSpecializedAdapterINS21_15DefaultEpilogueISL_NSB_IJNSB_IJlllEEESD_SW_EEES26_NS20_6thread17LinearCombinationISL_Li1EffLNS27_9ScaleType4KindE0ELNS_15FloatRoundStyleE2ESL_EENS_4gemm15EpilogueDefaultEEEEEvvEEEEvNT_6ParamsE,"aw",@nobits
	.sectionflags	@""
	.align	16
	.zero		1024


//--------------------- .nv.shared.reserved.0     --------------------------
	.section	.nv.shared.reserved.0,"aw",@nobits
	.weak		__nv_reservedSMEM_offset_0_alias
	.size		__nv_reservedSMEM_offset_0_alias, 0, 0
	.other		__nv_reservedSMEM_offset_0_alias,@"STO_CUDA_RESERVED_SHARED STV_DEFAULT"
__nv_reservedSMEM_offset_0_alias:
	.zero		0


//--------------------- .nv.global                --------------------------
	.section	.nv.global,"aw",@nobits
.nv.global:
	.type		_ZN39_INTERNAL_880dab89_4_k_cu_f6bfaaa0_27104cute1_E,@object
	.size		_ZN39_INTERNAL_880dab89_4_k_cu_f6bfaaa0_27104cute1_E,(_ZN39_INTERNAL_880dab89_4_k_cu_f6bfaaa0_27104cuda3std3__45__cpo6cbeginE - _ZN39_INTERNAL_880dab89_4_k_cu_f6bfaaa0_27104cute1_E)
_ZN39_INTERNAL_880dab89_4_k_cu_f6bfaaa0_27104cute1_E:
	.zero		1
	.type		_ZN39_INTERNAL_880dab89_4_k_cu_f6bfaaa0_27104cuda3std3__45__cpo6cbeginE,@object
	.size		_ZN39_INTERNAL_880dab89_4_k_cu_f6bfaaa0_27104cuda3std3__45__cpo6cbeginE,(_ZN39_INTERNAL_880dab89_4_k_cu_f6bfaaa0_27104cuda3std3__48in_placeE - _ZN39_INTERNAL_880dab89_4_k_cu_f6bfaaa0_27104cuda3std3__45__cpo6cbeginE)
_ZN39_INTERNAL_880dab89_4_k_cu_f6bfaaa0_27104cuda3std3__45__cpo6cbeginE:
	.zero		1
	.type		_ZN39_INTERNAL_880dab89_4_k_cu_f6bfaaa0_27104cuda3std3__48in_placeE,@object
	.size		_ZN39_INTERNAL_880dab89_4_k_cu_f6bfaaa0_27104cuda3std3__48in_placeE,(_ZN39_INTERNAL_880dab89_4_k_cu_f6bfaaa0_27104cuda3std6ranges3__45__cpo9iter_moveE - _ZN39_INTERNAL_880dab89_4_k_cu_f6bfaaa0_27104cuda3std3__48in_placeE)
_ZN39_INTERNAL_880dab89_4_k_cu_f6bfaaa0_27104cuda3std3__48in_placeE:
	.zero		1
	.type		_ZN39_INTERNAL_880dab89_4_k_cu_f6bfaaa0_27104cuda3std6ranges3__45__cpo9iter_moveE,@object
	.size		_ZN39_INTERNAL_880dab89_4_k_cu_f6bfaaa0_27104cuda3std6ranges3__45__cpo9iter_moveE,(_ZN39_INTERNAL_880dab89_4_k_cu_f6bfaaa0_27104cuda3std3__45__cpo5beginE - _ZN39_INTERNAL_880dab89_4_k_cu_f6bfaaa0_27104cuda3std6ranges3__45__cpo9iter_moveE)
_ZN39_INTERNAL_880dab89_4_k_cu_f6bfaaa0_27104cuda3std6ranges3__45__cpo9iter_moveE:
	.zero		1
	.type		_ZN39_INTERNAL_880dab89_4_k_cu_f6bfaaa0_27104cuda3std3__45__cpo5beginE,@object
	.size		_ZN39_INTERNAL_880dab89_4_k_cu_f6bfaaa0_27104cuda3std3__45__cpo5beginE,(_ZN39_INTERNAL_880dab89_4_k_cu_f6bfaaa0_27104cuda3std3__441_GLOBAL__N__880dab89_4_k_cu_f6bfaaa0_27106ignoreE - _ZN39_INTERNAL_880dab89_4_k_cu_f6bfaaa0_27104cuda3std3__45__cpo5beginE)
_ZN39_INTERNAL_880dab89_4_k_cu_f6bfaaa0_27104cuda3std3__45__cpo5beginE:
	.zero		1
	.type		_ZN39_INTERNAL_880dab89_4_k_cu_f6bfaaa0_27104cuda3std3__441_GLOBAL__N__880dab89_4_k_cu_f6bfaaa0_27106ignoreE,@object
	.size		_ZN39_INTERNAL_880dab89_4_k_cu_f6bfaaa0_27104cuda3std3__441_GLOBAL__N__880dab89_4_k_cu_f6bfaaa0_27106ignoreE,(_ZN39_INTERNAL_880dab89_4_k_cu_f6bfaaa0_27104cute7productE - _ZN39_INTERNAL_880dab89_4_k_cu_f6bfaaa0_27104cuda3std3__441_GLOBAL__N__880dab89_4_k_cu_f6bfaaa0_27106ignoreE)
_ZN39_INTERNAL_880dab89_4_k_cu_f6bfaaa0_27104cuda3std3__441_GLOBAL__N__880dab89_4_k_cu_f6bfaaa0_27106ignoreE:
	.zero		1
	.type		_ZN39_INTERNAL_880dab89_4_k_cu_f6bfaaa0_27104cute7productE,@object
	.size		_ZN39_INTERNAL_880dab89_4_k_cu_f6bfaaa0_27104cute7productE,(_ZN39_INTERNAL_880dab89_4_k_cu_f6bfaaa0_27104cuda3std3__45__cpo3endE - _ZN39_INTERNAL_880dab89_4_k_cu_f6bfaaa0_27104cute7productE)
_ZN39_INTERNAL_880dab89_4_k_cu_f6bfaaa0_27104cute7productE:
	.zero		1
	.type		_ZN39_INTERNAL_880dab89_4_k_cu_f6bfaaa0_27104cuda3std3__45__cpo3endE,@object
	.size		_ZN39_INTERNAL_880dab89_4_k_cu_f6bfaaa0_27104cuda3std3__45__cpo3endE,(_ZN39_INTERNAL_880dab89_4_k_cu_f6bfaaa0_27104cuda3std3__419piecewise_constructE - _ZN39_INTERNAL_880dab89_4_k_cu_f6bfaaa0_27104cuda3std3__45__cpo3endE)
_ZN39_INTERNAL_880dab89_4_k_cu_f6bfaaa0_27104cuda3std3__45__cpo3endE:
	.zero		1
	.type		_ZN39_INTERNAL_880dab89_4_k_cu_f6bfaaa0_27104cuda3std3__419piecewise_constructE,@object
	.size		_ZN39_INTERNAL_880dab89_4_k_cu_f6bfaaa0_27104cuda3std3__419piecewise_constructE,(_ZN39_INTERNAL_880dab89_4_k_cu_f6bfaaa0_27104cuda3std3__45__cpo4cendE - _ZN39_INTERNAL_880dab89_4_k_cu_f6bfaaa0_27104cuda3std3__419piecewise_constructE)
_ZN39_INTERNAL_880dab89_4_k_cu_f6bfaaa0_27104cuda3std3__419piecewise_constructE:
	.zero		1
	.type		_ZN39_INTERNAL_880dab89_4_k_cu_f6bfaaa0_27104cuda3std3__45__cpo4cendE,@object
	.size		_ZN39_INTERNAL_880dab89_4_k_cu_f6bfaaa0_27104cuda3std3__45__cpo4cendE,(_ZN39_INTERNAL_880dab89_4_k_cu_f6bfaaa0_27104cuda3std6ranges3__45__cpo4swapE - _ZN39_INTERNAL_880dab89_4_k_cu_f6bfaaa0_27104cuda3std3__45__cpo4cendE)
_ZN39_INTERNAL_880dab89_4_k_cu_f6bfaaa0_27104cuda3std3__45__cpo4cendE:
	.zero		1
	.type		_ZN39_INTERNAL_880dab89_4_k_cu_f6bfaaa0_27104cuda3std6ranges3__45__cpo4swapE,@object
	.size		_ZN39_INTERNAL_880dab89_4_k_cu_f6bfaaa0_27104cuda3std6ranges3__45__cpo4swapE,(.L_7 - _ZN39_INTERNAL_880dab89_4_k_cu_f6bfaaa0_27104cuda3std6ranges3__45__cpo4swapE)
_ZN39_INTERNAL_880dab89_4_k_cu_f6bfaaa0_27104cuda3std6ranges3__45__cpo4swapE:
	.zero		1
.L_7:


//--------------------- .nv.constant0._ZN7cutlass13device_kernelINS_4conv6kernel13ConvUniversalINS1_16ConvProblemShapeILNS1_8OperatorE1ELi2EEENS1_10collective14CollectiveConvINS1_46MainloopSm90TmaGmmaWarpSpecializedImplicitGemmILS5_1ELi9ELi2EN4cute5tupleIJNSA_1CILi1EEESD_SD_EEENS1_36KernelImplicitTmaWarpSpecializedSm90ELi1EEENSB_IJNSC_ILi128EEENSC_ILi64EEENSB_IJSI_EEEEEENS_6half_tESL_NSA_8TiledMMAINSA_8MMA_AtomIJNSA_4SM904GMMA25MMA_64x64x16_F32F16F16_SSILNSP_5MajorE0ELSR_1ELNSP_7ScaleInE1ELSS_1EEEEEENSA_6LayoutISE_NSB_IJNSC_ILi0EEESW_SW_EEEEENSB_IJNSA_10UnderscoreESZ_SZ_EEEEENS7_6detail26Sm90ImplicitGemmTileTraitsINSA_20SM90_TMA_LOAD_IM2COLENSA_14ComposedLayoutINSA_7SwizzleILi3ELi4ELi3EEENSA_18smem_ptr_flag_bitsILi16EEENSV_INSB_IJNSB_IJNSC_ILi8EEENSC_ILi16EEEEEENSB_IJSI_SD_EEENSB_IJSD_NSC_ILi9EEEEEEEEENSB_IJNSB_IJSI_NSC_ILi512EEEEEENSB_IJSD_SW_EEENSB_IJSW_NSC_ILi8192EEEEEEEEEEEEEvEENS13_INSA_13SM90_TMA_LOADENS15_IS17_S19_NSV_INSB_IJS1D_NSB_IJS1A_S1A_EEES1F_EEENSB_IJS1J_S1I_NSB_IJSW_NSC_ILi4096EEEEEEEEEEEEEvEEEENS_8epilogue10collective6detail29Sm90TmaWarpSpecializedAdapterINS21_15DefaultEpilogueISL_NSB_IJNSB_IJlllEEESD_SW_EEES26_NS20_6thread17LinearCombinationISL_Li1EffLNS27_9ScaleType4KindE0ELNS_15FloatRoundStyleE2ESL_EENS_4gemm15EpilogueDefaultEEEEEvvEEEEvNT_6ParamsE --------------------------
	.section	.nv.constant0._ZN7cutlass13device_kernelINS_4conv6kernel13ConvUniversalINS1_16ConvProblemShapeILNS1_8OperatorE1ELi2EEENS1_10collective14CollectiveConvINS1_46MainloopSm90TmaGmmaWarpSpecializedImplicitGemmILS5_1ELi9ELi2EN4cute5tupleIJNSA_1CILi1EEESD_SD_EEENS1_36KernelImplicitTmaWarpSpecializedSm90ELi1EEENSB_IJNSC_ILi128EEENSC_ILi64EEENSB_IJSI_EEEEEENS_6half_tESL_NSA_8TiledMMAINSA_8MMA_AtomIJNSA_4SM904GMMA25MMA_64x64x16_F32F16F16_SSILNSP_5MajorE0ELSR_1ELNSP_7ScaleInE1ELSS_1EEEEEENSA_6LayoutISE_NSB_IJNSC_ILi0EEESW_SW_EEEEENSB_IJNSA_10UnderscoreESZ_SZ_EEEEENS7_6detail26Sm90ImplicitGemmTileTraitsINSA_20SM90_TMA_LOAD_IM2COLENSA_14ComposedLayoutINSA_7SwizzleILi3ELi4ELi3EEENSA_18smem_ptr_flag_bitsILi16EEENSV_INSB_IJNSB_IJNSC_ILi8EEENSC_ILi16EEEEEENSB_IJSI_SD_EEENSB_IJSD_NSC_ILi9EEEEEEEEENSB_IJNSB_IJSI_NSC_ILi512EEEEEENSB_IJSD_SW_EEENSB_IJSW_NSC_ILi8192EEEEEEEEEEEEEvEENS13_INSA_13SM90_TMA_LOADENS15_IS17_S19_NSV_INSB_IJS1D_NSB_IJS1A_S1A_EEES1F_EEENSB_IJS1J_S1I_NSB_IJSW_NSC_ILi4096EEEEEEEEEEEEEvEEEENS_8epilogue10collective6detail29Sm90TmaWarpSpecializedAdapterINS21_15DefaultEpilogueISL_NSB_IJNSB_IJlllEEESD_SW_EEES26_NS20_6thread17LinearCombinationISL_Li1EffLNS27_9ScaleType4KindE0ELNS_15FloatRoundStyleE2ESL_EENS_4gemm15EpilogueDefaultEEEEEvvEEEEvNT_6ParamsE,"a",@progbits
	.sectionflags	@""
	.align	4
.nv.constant0._ZN7cutlass13device_kernelINS_4conv6kernel13ConvUniversalINS1_16ConvProblemShapeILNS1_8OperatorE1ELi2EEENS1_10collective14CollectiveConvINS1_46MainloopSm90TmaGmmaWarpSpecializedImplicitGemmILS5_1ELi9ELi2EN4cute5tupleIJNSA_1CILi1EEESD_SD_EEENS1_36KernelImplicitTmaWarpSpecializedSm90ELi1EEENSB_IJNSC_ILi128EEENSC_ILi64EEENSB_IJSI_EEEEEENS_6half_tESL_NSA_8TiledMMAINSA_8MMA_AtomIJNSA_4SM904GMMA25MMA_64x64x16_F32F16F16_SSILNSP_5MajorE0ELSR_1ELNSP_7ScaleInE1ELSS_1EEEEEENSA_6LayoutISE_NSB_IJNSC_ILi0EEESW_SW_EEEEENSB_IJNSA_10UnderscoreESZ_SZ_EEEEENS7_6detail26Sm90ImplicitGemmTileTraitsINSA_20SM90_TMA_LOAD_IM2COLENSA_14ComposedLayoutINSA_7SwizzleILi3ELi4ELi3EEENSA_18smem_ptr_flag_bitsILi16EEENSV_INSB_IJNSB_IJNSC_ILi8EEENSC_ILi16EEEEEENSB_IJSI_SD_EEENSB_IJSD_NSC_ILi9EEEEEEEEENSB_IJNSB_IJSI_NSC_ILi512EEEEEENSB_IJSD_SW_EEENSB_IJSW_NSC_ILi8192EEEEEEEEEEEEEvEENS13_INSA_13SM90_TMA_LOADENS15_IS17_S19_NSV_INSB_IJS1D_NSB_IJS1A_S1A_EEES1F_EEENSB_IJS1J_S1I_NSB_IJSW_NSC_ILi4096EEEEEEEEEEEEEvEEEENS_8epilogue10collective6detail29Sm90TmaWarpSpecializedAdapterINS21_15DefaultEpilogueISL_NSB_IJNSB_IJlllEEESD_SW_EEES26_NS20_6thread17LinearCombinationISL_Li1EffLNS27_9ScaleType4KindE0ELNS_15FloatRoundStyleE2ESL_EENS_4gemm15EpilogueDefaultEEEEEvvEEEEvNT_6ParamsE:
	.zero		1536


//--------------------- SYMBOLS --------------------------

	.type		.nv.reservedSmem.offset0,@object
	.size		.nv.reservedSmem.offset0,0x4
